	.target	sm_90a

	.elftype	@"ET_EXEC"


//--------------------- .note.nv.tkinfo           --------------------------
	.section	.note.nv.tkinfo,"",@"SHT_NOTE"
	.sectionflags	@"SHF_NOTE_NV_TKINFO"
	.tkinfo
        /*0018*/ 	.word	0x00000002
        /*0030*/ 	.string	""
        /*0030*/ 	.string	"ptxas"
        /*0030*/ 	.string	"Cuda compilation tools, release 13.0, V13.0.88"
        /*0030*/ 	.string	"Build cuda_13.0.r13.0/compiler.36424714_0"
        /*0030*/ 	.string	"-arch sm_90a -m 64 "



//--------------------- .note.nv.cuinfo           --------------------------
	.section	.note.nv.cuinfo,"",@"SHT_NOTE"
	.sectionflags	@"SHF_NOTE_NV_CUINFO"
        /*0018*/ 	.short	0x0002
        /*001a*/ 	.short	0x005a
        /*001c*/ 	.short	0x0082
	.zero		2


//--------------------- .nv.info                  --------------------------
	.section	.nv.info,"",@"SHT_CUDA_INFO"
	.align	4


	//----- nvinfo : EIATTR_REGCOUNT
	.align		4
        /*0000*/ 	.byte	0x04, 0x2f
        /*0002*/ 	.short	(.L_12 - .L_11)
	.align		4
.L_11:
        /*0004*/ 	.word	index@(_ZN7cutlass13device_kernelIN5flash19enable_sm80_to_sm89INS1_16FlashAttnFwdSm80INS1_25CollectiveMainloopFwdSm80ILi4ELi1ELb0EN4cute5tupleIJNS5_1CILi128EEENS7_ILi112EEENS7_ILi64EEEEEELi64ENS_10bfloat16_tEfNS_4arch4Sm80ELb1ELb0ELb0ELb1ELb1ELb1ELb1ELb0EEENS1_21CollectiveEpilogueFwdINS6_IJS8_SA_S9_EEENS6_IJNS7_ILi1EEESI_SI_EEESC_SE_Li128ELb1ELb1ELb0ELb0EEENS1_19SingleTileSchedulerILb1ELb0ELb1ELi128EEEEEEEEEvNT_6ParamsE)
        /*0008*/ 	.word	0x00000004


	//----- nvinfo : EIATTR_FRAME_SIZE
	.align		4
.L_12:
        /*000c*/ 	.byte	0x04, 0x11
        /*000e*/ 	.short	(.L_14 - .L_13)
	.align		4
.L_13:
        /*0010*/ 	.word	index@(_ZN7cutlass13device_kernelIN5flash19enable_sm80_to_sm89INS1_16FlashAttnFwdSm80INS1_25CollectiveMainloopFwdSm80ILi4ELi1ELb0EN4cute5tupleIJNS5_1CILi128EEENS7_ILi112EEENS7_ILi64EEEEEELi64ENS_10bfloat16_tEfNS_4arch4Sm80ELb1ELb0ELb0ELb1ELb1ELb1ELb1ELb0EEENS1_21CollectiveEpilogueFwdINS6_IJS8_SA_S9_EEENS6_IJNS7_ILi1EEESI_SI_EEESC_SE_Li128ELb1ELb1ELb0ELb0EEENS1_19SingleTileSchedulerILb1ELb0ELb1ELi128EEEEEEEEEvNT_6ParamsE)
        /*0014*/ 	.word	0x00000000


	//----- nvinfo : EIATTR_REGCOUNT
	.align		4
.L_14:
        /*0018*/ 	.byte	0x04, 0x2f
        /*001a*/ 	.short	(.L_16 - .L_15)
	.align		4
.L_15:
        /*001c*/ 	.word	index@(_ZN7cutlass13device_kernelIN5flash19enable_sm80_to_sm89INS1_16FlashAttnFwdSm80INS1_25CollectiveMainloopFwdSm80ILi4ELi1ELb0EN4cute5tupleIJNS5_1CILi128EEENS7_ILi112EEENS7_ILi64EEEEEELi64ENS_10bfloat16_tEfNS_4arch4Sm80ELb1ELb0ELb0ELb1ELb1ELb0ELb1ELb0EEENS1_21CollectiveEpilogueFwdINS6_IJS8_SA_S9_EEENS6_IJNS7_ILi1EEESI_SI_EEESC_SE_Li128ELb1ELb1ELb0ELb0EEENS1_19SingleTileSchedulerILb1ELb0ELb1ELi128EEEEEEEEEvNT_6ParamsE)
        /*0020*/ 	.word	0x00000004


	//----- nvinfo : EIATTR_FRAME_SIZE
	.align		4
.L_16:
        /*0024*/ 	.byte	0x04, 0x11
        /*0026*/ 	.short	(.L_18 - .L_17)
	.align		4
.L_17:
        /*0028*/ 	.word	index@(_ZN7cutlass13device_kernelIN5flash19enable_sm80_to_sm89INS1_16FlashAttnFwdSm80INS1_25CollectiveMainloopFwdSm80ILi4ELi1ELb0EN4cute5tupleIJNS5_1CILi128EEENS7_ILi112EEENS7_ILi64EEEEEELi64ENS_10bfloat16_tEfNS_4arch4Sm80ELb1ELb0ELb0ELb1ELb1ELb0ELb1ELb0EEENS1_21CollectiveEpilogueFwdINS6_IJS8_SA_S9_EEENS6_IJNS7_ILi1EEESI_SI_EEESC_SE_Li128ELb1ELb1ELb0ELb0EEENS1_19SingleTileSchedulerILb1ELb0ELb1ELi128EEEEEEEEEvNT_6ParamsE)
        /*002c*/ 	.word	0x00000000


	//----- nvinfo : EIATTR_REGCOUNT
	.align		4
.L_18:
        /*0030*/ 	.byte	0x04, 0x2f
        /*0032*/ 	.short	(.L_20 - .L_19)
	.align		4
.L_19:
        /*0034*/ 	.word	index@(_ZN7cutlass13device_kernelIN5flash19enable_sm80_to_sm89INS1_16FlashAttnFwdSm80INS1_25CollectiveMainloopFwdSm80ILi4ELi1ELb0EN4cute5tupleIJNS5_1CILi128EEENS7_ILi112EEENS7_ILi64EEEEEELi64ENS_10bfloat16_tEfNS_4arch4Sm80ELb1ELb0ELb0ELb0ELb1ELb0ELb1ELb0EEENS1_21CollectiveEpilogueFwdINS6_IJS8_SA_S9_EEENS6_IJNS7_ILi1EEESI_SI_EEESC_SE_Li128ELb0ELb1ELb0ELb0EEENS1_30DynamicPersistentTileSchedulerILi128ELi128ELb0ELb1ELb0EEEEEEEEEvNT_6ParamsE)
        /*0038*/ 	.word	0x00000004


	//----- nvinfo : EIATTR_FRAME_SIZE
	.align		4
.L_20:
        /*003c*/ 	.byte	0x04, 0x11
        /*003e*/ 	.short	(.L_22 - .L_21)
	.align		4
.L_21:
        /*0040*/ 	.word	index@(_ZN7cutlass13device_kernelIN5flash19enable_sm80_to_sm89INS1_16FlashAttnFwdSm80INS1_25CollectiveMainloopFwdSm80ILi4ELi1ELb0EN4cute5tupleIJNS5_1CILi128EEENS7_ILi112EEENS7_ILi64EEEEEELi64ENS_10bfloat16_tEfNS_4arch4Sm80ELb1ELb0ELb0ELb0ELb1ELb0ELb1ELb0EEENS1_21CollectiveEpilogueFwdINS6_IJS8_SA_S9_EEENS6_IJNS7_ILi1EEESI_SI_EEESC_SE_Li128ELb0ELb1ELb0ELb0EEENS1_30DynamicPersistentTileSchedulerILi128ELi128ELb0ELb1ELb0EEEEEEEEEvNT_6ParamsE)
        /*0044*/ 	.word	0x00000000


	//----- nvinfo : EIATTR_REGCOUNT
	.align		4
.L_22:
        /*0048*/ 	.byte	0x04, 0x2f
        /*004a*/ 	.short	(.L_24 - .L_23)
	.align		4
.L_23:
        /*004c*/ 	.word	index@(_ZN7cutlass13device_kernelIN5flash19enable_sm80_to_sm89INS1_16FlashAttnFwdSm80INS1_25CollectiveMainloopFwdSm80ILi4ELi1ELb0EN4cute5tupleIJNS5_1CILi128EEENS7_ILi96EEENS7_ILi64EEEEEELi64ENS_10bfloat16_tEfNS_4arch4Sm80ELb0ELb1ELb0ELb1ELb1ELb1ELb1ELb0EEENS1_21CollectiveEpilogueFwdINS6_IJS8_SA_S9_EEENS6_IJNS7_ILi1EEESI_SI_EEESC_SE_Li128ELb1ELb1ELb0ELb0EEENS1_19SingleTileSchedulerILb1ELb0ELb1ELi128EEEEEEEEEvNT_6ParamsE)
        /*0050*/ 	.word	0x00000004


	//----- nvinfo : EIATTR_FRAME_SIZE
	.align		4
.L_24:
        /*0054*/ 	.byte	0x04, 0x11
        /*0056*/ 	.short	(.L_26 - .L_25)
	.align		4
.L_25:
        /*0058*/ 	.word	index@(_ZN7cutlass13device_kernelIN5flash19enable_sm80_to_sm89INS1_16FlashAttnFwdSm80INS1_25CollectiveMainloopFwdSm80ILi4ELi1ELb0EN4cute5tupleIJNS5_1CILi128EEENS7_ILi96EEENS7_ILi64EEEEEELi64ENS_10bfloat16_tEfNS_4arch4Sm80ELb0ELb1ELb0ELb1ELb1ELb1ELb1ELb0EEENS1_21CollectiveEpilogueFwdINS6_IJS8_SA_S9_EEENS6_IJNS7_ILi1EEESI_SI_EEESC_SE_Li128ELb1ELb1ELb0ELb0EEENS1_19SingleTileSchedulerILb1ELb0ELb1ELi128EEEEEEEEEvNT_6ParamsE)
        /*005c*/ 	.word	0x00000000


	//----- nvinfo : EIATTR_REGCOUNT
	.align		4
.L_26:
        /*0060*/ 	.byte	0x04, 0x2f
        /*0062*/ 	.short	(.L_28 - .L_27)
	.align		4
.L_27:
        /*0064*/ 	.word	index@(_ZN7cutlass13device_kernelIN5flash19enable_sm80_to_sm89INS1_16FlashAttnFwdSm80INS1_25CollectiveMainloopFwdSm80ILi4ELi1ELb0EN4cute5tupleIJNS5_1CILi128EEENS7_ILi96EEENS7_ILi64EEEEEELi64ENS_10bfloat16_tEfNS_4arch4Sm80ELb0ELb1ELb0ELb1ELb1ELb0ELb1ELb0EEENS1_21CollectiveEpilogueFwdINS6_IJS8_SA_S9_EEENS6_IJNS7_ILi1EEESI_SI_EEESC_SE_Li128ELb1ELb1ELb0ELb0EEENS1_19SingleTileSchedulerILb1ELb0ELb1ELi128EEEEEEEEEvNT_6ParamsE)
        /*0068*/ 	.word	0x00000004


	//----- nvinfo : EIATTR_FRAME_SIZE
	.align		4
.L_28:
        /*006c*/ 	.byte	0x04, 0x11
        /*006e*/ 	.short	(.L_30 - .L_29)
	.align		4
.L_29:
        /*0070*/ 	.word	index@(_ZN7cutlass13device_kernelIN5flash19enable_sm80_to_sm89INS1_16FlashAttnFwdSm80INS1_25CollectiveMainloopFwdSm80ILi4ELi1ELb0EN4cute5tupleIJNS5_1CILi128EEENS7_ILi96EEENS7_ILi64EEEEEELi64ENS_10bfloat16_tEfNS_4arch4Sm80ELb0ELb1ELb0ELb1ELb1ELb0ELb1ELb0EEENS1_21CollectiveEpilogueFwdINS6_IJS8_SA_S9_EEENS6_IJNS7_ILi1EEESI_SI_EEESC_SE_Li128ELb1ELb1ELb0ELb0EEENS1_19SingleTileSchedulerILb1ELb0ELb1ELi128EEEEEEEEEvNT_6ParamsE)
        /*0074*/ 	.word	0x00000000


	//----- nvinfo : EIATTR_REGCOUNT
	.align		4
.L_30:
        /*0078*/ 	.byte	0x04, 0x2f
        /*007a*/ 	.short	(.L_32 - .L_31)
	.align		4
.L_31:
        /*007c*/ 	.word	index@(_ZN7cutlass13device_kernelIN5flash19enable_sm80_to_sm89INS1_16FlashAttnFwdSm80INS1_25CollectiveMainloopFwdSm80ILi4ELi1ELb0EN4cute5tupleIJNS5_1CILi128EEENS7_ILi96EEENS7_ILi64EEEEEELi64ENS_10bfloat16_tEfNS_4arch4Sm80ELb0ELb1ELb0ELb0ELb1ELb0ELb1ELb0EEENS1_21CollectiveEpilogueFwdINS6_IJS8_SA_S9_EEENS6_IJNS7_ILi1EEESI_SI_EEESC_SE_Li128ELb0ELb1ELb0ELb0EEENS1_19SingleTileSchedulerILb0ELb0ELb1ELi128EEEEEEEEEvNT_6ParamsE)
        /*0080*/ 	.word	0x00000004


	//----- nvinfo : EIATTR_FRAME_SIZE
	.align		4
.L_32:
        /*0084*/ 	.byte	0x04, 0x11
        /*0086*/ 	.short	(.L_34 - .L_33)
	.align		4
.L_33:
        /*0088*/ 	.word	index@(_ZN7cutlass13device_kernelIN5flash19enable_sm80_to_sm89INS1_16FlashAttnFwdSm80INS1_25CollectiveMainloopFwdSm80ILi4ELi1ELb0EN4cute5tupleIJNS5_1CILi128EEENS7_ILi96EEENS7_ILi64EEEEEELi64ENS_10bfloat16_tEfNS_4arch4Sm80ELb0ELb1ELb0ELb0ELb1ELb0ELb1ELb0EEENS1_21CollectiveEpilogueFwdINS6_IJS8_SA_S9_EEENS6_IJNS7_ILi1EEESI_SI_EEESC_SE_Li128ELb0ELb1ELb0ELb0EEENS1_19SingleTileSchedulerILb0ELb0ELb1ELi128EEEEEEEEEvNT_6ParamsE)
        /*008c*/ 	.word	0x00000000


	//----- nvinfo : EIATTR_REGCOUNT
	.align		4
.L_34:
        /*0090*/ 	.byte	0x04, 0x2f
        /*0092*/ 	.short	(.L_36 - .L_35)
	.align		4
.L_35:
        /*0094*/ 	.word	index@(_ZN7cutlass13device_kernelIN5flash19enable_sm80_to_sm89INS1_16FlashAttnFwdSm80INS1_25CollectiveMainloopFwdSm80ILi4ELi1ELb0EN4cute5tupleIJNS5_1CILi128EEENS7_ILi112EEENS7_ILi64EEEEEELi64ENS_10bfloat16_tEfNS_4arch4Sm80ELb0ELb0ELb0ELb1ELb1ELb1ELb1ELb0EEENS1_21CollectiveEpilogueFwdINS6_IJS8_SA_S9_EEENS6_IJNS7_ILi1EEESI_SI_EEESC_SE_Li128ELb1ELb1ELb0ELb0EEENS1_19SingleTileSchedulerILb1ELb0ELb1ELi128EEEEEEEEEvNT_6ParamsE)
        /*0098*/ 	.word	0x00000004


	//----- nvinfo : EIATTR_FRAME_SIZE
	.align		4
.L_36:
        /*009c*/ 	.byte	0x04, 0x11
        /*009e*/ 	.short	(.L_38 - .L_37)
	.align		4
.L_37:
        /*00a0*/ 	.word	index@(_ZN7cutlass13device_kernelIN5flash19enable_sm80_to_sm89INS1_16FlashAttnFwdSm80INS1_25CollectiveMainloopFwdSm80ILi4ELi1ELb0EN4cute5tupleIJNS5_1CILi128EEENS7_ILi112EEENS7_ILi64EEEEEELi64ENS_10bfloat16_tEfNS_4arch4Sm80ELb0ELb0ELb0ELb1ELb1ELb1ELb1ELb0EEENS1_21CollectiveEpilogueFwdINS6_IJS8_SA_S9_EEENS6_IJNS7_ILi1EEESI_SI_EEESC_SE_Li128ELb1ELb1ELb0ELb0EEENS1_19SingleTileSchedulerILb1ELb0ELb1ELi128EEEEEEEEEvNT_6ParamsE)
        /*00a4*/ 	.word	0x00000000


	//----- nvinfo : EIATTR_REGCOUNT
	.align		4
.L_38:
        /*00a8*/ 	.byte	0x04, 0x2f
        /*00aa*/ 	.short	(.L_40 - .L_39)
	.align		4
.L_39:
        /*00ac*/ 	.word	index@(_ZN7cutlass13device_kernelIN5flash19enable_sm80_to_sm89INS1_16FlashAttnFwdSm80INS1_25CollectiveMainloopFwdSm80ILi4ELi1ELb0EN4cute5tupleIJNS5_1CILi128EEENS7_ILi112EEENS7_ILi64EEEEEELi64ENS_10bfloat16_tEfNS_4arch4Sm80ELb0ELb0ELb0ELb1ELb1ELb0ELb1ELb0EEENS1_21CollectiveEpilogueFwdINS6_IJS8_SA_S9_EEENS6_IJNS7_ILi1EEESI_SI_EEESC_SE_Li128ELb1ELb1ELb0ELb0EEENS1_19SingleTileSchedulerILb1ELb0ELb1ELi128EEEEEEEEEvNT_6ParamsE)
        /*00b0*/ 	.word	0x00000004


	//----- nvinfo : EIATTR_FRAME_SIZE
	.align		4
.L_40:
        /*00b4*/ 	.byte	0x04, 0x11
        /*00b6*/ 	.short	(.L_42 - .L_41)
	.align		4
.L_41:
        /*00b8*/ 	.word	index@(_ZN7cutlass13device_kernelIN5flash19enable_sm80_to_sm89INS1_16FlashAttnFwdSm80INS1_25CollectiveMainloopFwdSm80ILi4ELi1ELb0EN4cute5tupleIJNS5_1CILi128EEENS7_ILi112EEENS7_ILi64EEEEEELi64ENS_10bfloat16_tEfNS_4arch4Sm80ELb0ELb0ELb0ELb1ELb1ELb0ELb1ELb0EEENS1_21CollectiveEpilogueFwdINS6_IJS8_SA_S9_EEENS6_IJNS7_ILi1EEESI_SI_EEESC_SE_Li128ELb1ELb1ELb0ELb0EEENS1_19SingleTileSchedulerILb1ELb0ELb1ELi128EEEEEEEEEvNT_6ParamsE)
        /*00bc*/ 	.word	0x00000000


	//----- nvinfo : EIATTR_REGCOUNT
	.align		4
.L_42:
        /*00c0*/ 	.byte	0x04, 0x2f
        /*00c2*/ 	.short	(.L_44 - .L_43)
	.align		4
.L_43:
        /*00c4*/ 	.word	index@(_ZN7cutlass13device_kernelIN5flash19enable_sm80_to_sm89INS1_16FlashAttnFwdSm80INS1_25CollectiveMainloopFwdSm80ILi4ELi1ELb0EN4cute5tupleIJNS5_1CILi128EEENS7_ILi112EEENS7_ILi64EEEEEELi64ENS_10bfloat16_tEfNS_4arch4Sm80ELb0ELb0ELb0ELb0ELb1ELb0ELb1ELb0EEENS1_21CollectiveEpilogueFwdINS6_IJS8_SA_S9_EEENS6_IJNS7_ILi1EEESI_SI_EEESC_SE_Li128ELb0ELb1ELb0ELb0EEENS1_19SingleTileSchedulerILb0ELb0ELb1ELi128EEEEEEEEEvNT_6ParamsE)
        /*00c8*/ 	.word	0x00000004


	//----- nvinfo : EIATTR_FRAME_SIZE
	.align		4
.L_44:
        /*00cc*/ 	.byte	0x04, 0x11
        /*00ce*/ 	.short	(.L_46 - .L_45)
	.align		4
.L_45:
        /*00d0*/ 	.word	index@(_ZN7cutlass13device_kernelIN5flash19enable_sm80_to_sm89INS1_16FlashAttnFwdSm80INS1_25CollectiveMainloopFwdSm80ILi4ELi1ELb0EN4cute5tupleIJNS5_1CILi128EEENS7_ILi112EEENS7_ILi64EEEEEELi64ENS_10bfloat16_tEfNS_4arch4Sm80ELb0ELb0ELb0ELb0ELb1ELb0ELb1ELb0EEENS1_21CollectiveEpilogueFwdINS6_IJS8_SA_S9_EEENS6_IJNS7_ILi1EEESI_SI_EEESC_SE_Li128ELb0ELb1ELb0ELb0EEENS1_19SingleTileSchedulerILb0ELb0ELb1ELi128EEEEEEEEEvNT_6ParamsE)
        /*00d4*/ 	.word	0x00000000


	//----- nvinfo : EIATTR_REGCOUNT
	.align		4
.L_46:
        /*00d8*/ 	.byte	0x04, 0x2f
        /*00da*/ 	.short	(.L_48 - .L_47)
	.align		4
.L_47:
        /*00dc*/ 	.word	index@(_ZN7cutlass13device_kernelIN5flash19enable_sm80_to_sm89INS1_16FlashAttnFwdSm80INS1_25CollectiveMainloopFwdSm80ILi4ELi1ELb0EN4cute5tupleIJNS5_1CILi128EEENS7_ILi112EEENS7_ILi64EEEEEELi64ENS_10bfloat16_tEfNS_4arch4Sm80ELb1ELb0ELb1ELb1ELb1ELb1ELb1ELb0EEENS1_21CollectiveEpilogueFwdINS6_IJS8_SA_S9_EEENS6_IJNS7_ILi1EEESI_SI_EEESC_SE_Li128ELb1ELb1ELb0ELb0EEENS1_19SingleTileSchedulerILb1ELb0ELb1ELi128EEEEEEEEEvNT_6ParamsE)
        /*00e0*/ 	.word	0x00000004


	//----- nvinfo : EIATTR_FRAME_SIZE
	.align		4
.L_48:
        /*00e4*/ 	.byte	0x04, 0x11
        /*00e6*/ 	.short	(.L_50 - .L_49)
	.align		4
.L_49:
        /*00e8*/ 	.word	index@(_ZN7cutlass13device_kernelIN5flash19enable_sm80_to_sm89INS1_16FlashAttnFwdSm80INS1_25CollectiveMainloopFwdSm80ILi4ELi1ELb0EN4cute5tupleIJNS5_1CILi128EEENS7_ILi112EEENS7_ILi64EEEEEELi64ENS_10bfloat16_tEfNS_4arch4Sm80ELb1ELb0ELb1ELb1ELb1ELb1ELb1ELb0EEENS1_21CollectiveEpilogueFwdINS6_IJS8_SA_S9_EEENS6_IJNS7_ILi1EEESI_SI_EEESC_SE_Li128ELb1ELb1ELb0ELb0EEENS1_19SingleTileSchedulerILb1ELb0ELb1ELi128EEEEEEEEEvNT_6ParamsE)
        /*00ec*/ 	.word	0x00000000


	//----- nvinfo : EIATTR_REGCOUNT
	.align		4
.L_50:
        /*00f0*/ 	.byte	0x04, 0x2f
        /*00f2*/ 	.short	(.L_52 - .L_51)
	.align		4
.L_51:
        /*00f4*/ 	.word	index@(_ZN7cutlass13device_kernelIN5flash19enable_sm80_to_sm89INS1_16FlashAttnFwdSm80INS1_25CollectiveMainloopFwdSm80ILi4ELi1ELb0EN4cute5tupleIJNS5_1CILi128EEENS7_ILi112EEENS7_ILi64EEEEEELi64ENS_10bfloat16_tEfNS_4arch4Sm80ELb1ELb0ELb1ELb1ELb1ELb0ELb1ELb0EEENS1_21CollectiveEpilogueFwdINS6_IJS8_SA_S9_EEENS6_IJNS7_ILi1EEESI_SI_EEESC_SE_Li128ELb1ELb1ELb0ELb0EEENS1_19SingleTileSchedulerILb1ELb0ELb1ELi128EEEEEEEEEvNT_6ParamsE)
        /*00f8*/ 	.word	0x00000004


	//----- nvinfo : EIATTR_FRAME_SIZE
	.align		4
.L_52:
        /*00fc*/ 	.byte	0x04, 0x11
        /*00fe*/ 	.short	(.L_54 - .L_53)
	.align		4
.L_53:
        /*0100*/ 	.word	index@(_ZN7cutlass13device_kernelIN5flash19enable_sm80_to_sm89INS1_16FlashAttnFwdSm80INS1_25CollectiveMainloopFwdSm80ILi4ELi1ELb0EN4cute5tupleIJNS5_1CILi128EEENS7_ILi112EEENS7_ILi64EEEEEELi64ENS_10bfloat16_tEfNS_4arch4Sm80ELb1ELb0ELb1ELb1ELb1ELb0ELb1ELb0EEENS1_21CollectiveEpilogueFwdINS6_IJS8_SA_S9_EEENS6_IJNS7_ILi1EEESI_SI_EEESC_SE_Li128ELb1ELb1ELb0ELb0EEENS1_19SingleTileSchedulerILb1ELb0ELb1ELi128EEEEEEEEEvNT_6ParamsE)
        /*0104*/ 	.word	0x00000000


	//----- nvinfo : EIATTR_REGCOUNT
	.align		4
.L_54:
        /*0108*/ 	.byte	0x04, 0x2f
        /*010a*/ 	.short	(.L_56 - .L_55)
	.align		4
.L_55:
        /*010c*/ 	.word	index@(_ZN7cutlass13device_kernelIN5flash19enable_sm80_to_sm89INS1_16FlashAttnFwdSm80INS1_25CollectiveMainloopFwdSm80ILi4ELi1ELb0EN4cute5tupleIJNS5_1CILi128EEENS7_ILi112EEENS7_ILi64EEEEEELi64ENS_10bfloat16_tEfNS_4arch4Sm80ELb1ELb0ELb1ELb0ELb1ELb0ELb1ELb0EEENS1_21CollectiveEpilogueFwdINS6_IJS8_SA_S9_EEENS6_IJNS7_ILi1EEESI_SI_EEESC_SE_Li128ELb0ELb1ELb0ELb0EEENS1_30DynamicPersistentTileSchedulerILi128ELi128ELb0ELb1ELb0EEEEEEEEEvNT_6ParamsE)
        /*0110*/ 	.word	0x00000004


	//----- nvinfo : EIATTR_FRAME_SIZE
	.align		4
.L_56:
        /*0114*/ 	.byte	0x04, 0x11
        /*0116*/ 	.short	(.L_58 - .L_57)
	.align		4
.L_57:
        /*0118*/ 	.word	index@(_ZN7cutlass13device_kernelIN5flash19enable_sm80_to_sm89INS1_16FlashAttnFwdSm80INS1_25CollectiveMainloopFwdSm80ILi4ELi1ELb0EN4cute5tupleIJNS5_1CILi128EEENS7_ILi112EEENS7_ILi64EEEEEELi64ENS_10bfloat16_tEfNS_4arch4Sm80ELb1ELb0ELb1ELb0ELb1ELb0ELb1ELb0EEENS1_21CollectiveEpilogueFwdINS6_IJS8_SA_S9_EEENS6_IJNS7_ILi1EEESI_SI_EEESC_SE_Li128ELb0ELb1ELb0ELb0EEENS1_30DynamicPersistentTileSchedulerILi128ELi128ELb0ELb1ELb0EEEEEEEEEvNT_6ParamsE)
        /*011c*/ 	.word	0x00000000


	//----- nvinfo : EIATTR_REGCOUNT
	.align		4
.L_58:
        /*0120*/ 	.byte	0x04, 0x2f
        /*0122*/ 	.short	(.L_60 - .L_59)
	.align		4
.L_59:
        /*0124*/ 	.word	index@(_ZN7cutlass13device_kernelIN5flash19enable_sm80_to_sm89INS1_16FlashAttnFwdSm80INS1_25CollectiveMainloopFwdSm80ILi4ELi1ELb0EN4cute5tupleIJNS5_1CILi128EEENS7_ILi96EEENS7_ILi64EEEEEELi64ENS_10bfloat16_tEfNS_4arch4Sm80ELb0ELb1ELb1ELb1ELb1ELb1ELb1ELb0EEENS1_21CollectiveEpilogueFwdINS6_IJS8_SA_S9_EEENS6_IJNS7_ILi1EEESI_SI_EEESC_SE_Li128ELb1ELb1ELb0ELb0EEENS1_19SingleTileSchedulerILb1ELb0ELb1ELi128EEEEEEEEEvNT_6ParamsE)
        /*0128*/ 	.word	0x00000004


	//----- nvinfo : EIATTR_FRAME_SIZE
	.align		4
.L_60:
        /*012c*/ 	.byte	0x04, 0x11
        /*012e*/ 	.short	(.L_62 - .L_61)
	.align		4
.L_61:
        /*0130*/ 	.word	index@(_ZN7cutlass13device_kernelIN5flash19enable_sm80_to_sm89INS1_16FlashAttnFwdSm80INS1_25CollectiveMainloopFwdSm80ILi4ELi1ELb0EN4cute5tupleIJNS5_1CILi128EEENS7_ILi96EEENS7_ILi64EEEEEELi64ENS_10bfloat16_tEfNS_4arch4Sm80ELb0ELb1ELb1ELb1ELb1ELb1ELb1ELb0EEENS1_21CollectiveEpilogueFwdINS6_IJS8_SA_S9_EEENS6_IJNS7_ILi1EEESI_SI_EEESC_SE_Li128ELb1ELb1ELb0ELb0EEENS1_19SingleTileSchedulerILb1ELb0ELb1ELi128EEEEEEEEEvNT_6ParamsE)
        /*0134*/ 	.word	0x00000000


	//----- nvinfo : EIATTR_REGCOUNT
	.align		4
.L_62:
        /*0138*/ 	.byte	0x04, 0x2f
        /*013a*/ 	.short	(.L_64 - .L_63)
	.align		4
.L_63:
        /*013c*/ 	.word	index@(_ZN7cutlass13device_kernelIN5flash19enable_sm80_to_sm89INS1_16FlashAttnFwdSm80INS1_25CollectiveMainloopFwdSm80ILi4ELi1ELb0EN4cute5tupleIJNS5_1CILi128EEENS7_ILi96EEENS7_ILi64EEEEEELi64ENS_10bfloat16_tEfNS_4arch4Sm80ELb0ELb1ELb1ELb1ELb1ELb0ELb1ELb0EEENS1_21CollectiveEpilogueFwdINS6_IJS8_SA_S9_EEENS6_IJNS7_ILi1EEESI_SI_EEESC_SE_Li128ELb1ELb1ELb0ELb0EEENS1_19SingleTileSchedulerILb1ELb0ELb1ELi128EEEEEEEEEvNT_6ParamsE)
        /*0140*/ 	.word	0x00000004


	//----- nvinfo : EIATTR_FRAME_SIZE
	.align		4
.L_64:
        /*0144*/ 	.byte	0x04, 0x11
        /*0146*/ 	.short	(.L_66 - .L_65)
	.align		4
.L_65:
        /*0148*/ 	.word	index@(_ZN7cutlass13device_kernelIN5flash19enable_sm80_to_sm89INS1_16FlashAttnFwdSm80INS1_25CollectiveMainloopFwdSm80ILi4ELi1ELb0EN4cute5tupleIJNS5_1CILi128EEENS7_ILi96EEENS7_ILi64EEEEEELi64ENS_10bfloat16_tEfNS_4arch4Sm80ELb0ELb1ELb1ELb1ELb1ELb0ELb1ELb0EEENS1_21CollectiveEpilogueFwdINS6_IJS8_SA_S9_EEENS6_IJNS7_ILi1EEESI_SI_EEESC_SE_Li128ELb1ELb1ELb0ELb0EEENS1_19SingleTileSchedulerILb1ELb0ELb1ELi128EEEEEEEEEvNT_6ParamsE)
        /*014c*/ 	.word	0x00000000


	//----- nvinfo : EIATTR_REGCOUNT
	.align		4
.L_66:
        /*0150*/ 	.byte	0x04, 0x2f
        /*0152*/ 	.short	(.L_68 - .L_67)
	.align		4
.L_67:
        /*0154*/ 	.word	index@(_ZN7cutlass13device_kernelIN5flash19enable_sm80_to_sm89INS1_16FlashAttnFwdSm80INS1_25CollectiveMainloopFwdSm80ILi4ELi1ELb0EN4cute5tupleIJNS5_1CILi128EEENS7_ILi96EEENS7_ILi64EEEEEELi64ENS_10bfloat16_tEfNS_4arch4Sm80ELb0ELb1ELb1ELb0ELb1ELb0ELb1ELb0EEENS1_21CollectiveEpilogueFwdINS6_IJS8_SA_S9_EEENS6_IJNS7_ILi1EEESI_SI_EEESC_SE_Li128ELb0ELb1ELb0ELb0EEENS1_19SingleTileSchedulerILb0ELb0ELb1ELi128EEEEEEEEEvNT_6ParamsE)
        /*0158*/ 	.word	0x00000004


	//----- nvinfo : EIATTR_FRAME_SIZE
	.align		4
.L_68:
        /*015c*/ 	.byte	0x04, 0x11
        /*015e*/ 	.short	(.L_70 - .L_69)
	.align		4
.L_69:
        /*0160*/ 	.word	index@(_ZN7cutlass13device_kernelIN5flash19enable_sm80_to_sm89INS1_16FlashAttnFwdSm80INS1_25CollectiveMainloopFwdSm80ILi4ELi1ELb0EN4cute5tupleIJNS5_1CILi128EEENS7_ILi96EEENS7_ILi64EEEEEELi64ENS_10bfloat16_tEfNS_4arch4Sm80ELb0ELb1ELb1ELb0ELb1ELb0ELb1ELb0EEENS1_21CollectiveEpilogueFwdINS6_IJS8_SA_S9_EEENS6_IJNS7_ILi1EEESI_SI_EEESC_SE_Li128ELb0ELb1ELb0ELb0EEENS1_19SingleTileSchedulerILb0ELb0ELb1ELi128EEEEEEEEEvNT_6ParamsE)
        /*0164*/ 	.word	0x00000000


	//----- nvinfo : EIATTR_REGCOUNT
	.align		4
.L_70:
        /*0168*/ 	.byte	0x04, 0x2f
        /*016a*/ 	.short	(.L_72 - .L_71)
	.align		4
.L_71:
        /*016c*/ 	.word	index@(_ZN7cutlass13device_kernelIN5flash19enable_sm80_to_sm89INS1_16FlashAttnFwdSm80INS1_25CollectiveMainloopFwdSm80ILi4ELi1ELb0EN4cute5tupleIJNS5_1CILi128EEENS7_ILi112EEENS7_ILi64EEEEEELi64ENS_10bfloat16_tEfNS_4arch4Sm80ELb0ELb0ELb1ELb1ELb1ELb1ELb1ELb0EEENS1_21CollectiveEpilogueFwdINS6_IJS8_SA_S9_EEENS6_IJNS7_ILi1EEESI_SI_EEESC_SE_Li128ELb1ELb1ELb0ELb0EEENS1_19SingleTileSchedulerILb1ELb0ELb1ELi128EEEEEEEEEvNT_6ParamsE)
        /*0170*/ 	.word	0x00000004


	//----- nvinfo : EIATTR_FRAME_SIZE
	.align		4
.L_72:
        /*0174*/ 	.byte	0x04, 0x11
        /*0176*/ 	.short	(.L_74 - .L_73)
	.align		4
.L_73:
        /*0178*/ 	.word	index@(_ZN7cutlass13device_kernelIN5flash19enable_sm80_to_sm89INS1_16FlashAttnFwdSm80INS1_25CollectiveMainloopFwdSm80ILi4ELi1ELb0EN4cute5tupleIJNS5_1CILi128EEENS7_ILi112EEENS7_ILi64EEEEEELi64ENS_10bfloat16_tEfNS_4arch4Sm80ELb0ELb0ELb1ELb1ELb1ELb1ELb1ELb0EEENS1_21CollectiveEpilogueFwdINS6_IJS8_SA_S9_EEENS6_IJNS7_ILi1EEESI_SI_EEESC_SE_Li128ELb1ELb1ELb0ELb0EEENS1_19SingleTileSchedulerILb1ELb0ELb1ELi128EEEEEEEEEvNT_6ParamsE)
        /*017c*/ 	.word	0x00000000


	//----- nvinfo : EIATTR_REGCOUNT
	.align		4
.L_74:
        /*0180*/ 	.byte	0x04, 0x2f
        /*0182*/ 	.short	(.L_76 - .L_75)
	.align		4
.L_75:
        /*0184*/ 	.word	index@(_ZN7cutlass13device_kernelIN5flash19enable_sm80_to_sm89INS1_16FlashAttnFwdSm80INS1_25CollectiveMainloopFwdSm80ILi4ELi1ELb0EN4cute5tupleIJNS5_1CILi128EEENS7_ILi112EEENS7_ILi64EEEEEELi64ENS_10bfloat16_tEfNS_4arch4Sm80ELb0ELb0ELb1ELb1ELb1ELb0ELb1ELb0EEENS1_21CollectiveEpilogueFwdINS6_IJS8_SA_S9_EEENS6_IJNS7_ILi1EEESI_SI_EEESC_SE_Li128ELb1ELb1ELb0ELb0EEENS1_19SingleTileSchedulerILb1ELb0ELb1ELi128EEEEEEEEEvNT_6ParamsE)
        /*0188*/ 	.word	0x00000004


	//----- nvinfo : EIATTR_FRAME_SIZE
	.align		4
.L_76:
        /*018c*/ 	.byte	0x04, 0x11
        /*018e*/ 	.short	(.L_78 - .L_77)
	.align		4
.L_77:
        /*0190*/ 	.word	index@(_ZN7cutlass13device_kernelIN5flash19enable_sm80_to_sm89INS1_16FlashAttnFwdSm80INS1_25CollectiveMainloopFwdSm80ILi4ELi1ELb0EN4cute5tupleIJNS5_1CILi128EEENS7_ILi112EEENS7_ILi64EEEEEELi64ENS_10bfloat16_tEfNS_4arch4Sm80ELb0ELb0ELb1ELb1ELb1ELb0ELb1ELb0EEENS1_21CollectiveEpilogueFwdINS6_IJS8_SA_S9_EEENS6_IJNS7_ILi1EEESI_SI_EEESC_SE_Li128ELb1ELb1ELb0ELb0EEENS1_19SingleTileSchedulerILb1ELb0ELb1ELi128EEEEEEEEEvNT_6ParamsE)
        /*0194*/ 	.word	0x00000000


	//----- nvinfo : EIATTR_REGCOUNT
	.align		4
.L_78:
        /*0198*/ 	.byte	0x04, 0x2f
        /*019a*/ 	.short	(.L_80 - .L_79)
	.align		4
.L_79:
        /*019c*/ 	.word	index@(_ZN7cutlass13device_kernelIN5flash19enable_sm80_to_sm89INS1_16FlashAttnFwdSm80INS1_25CollectiveMainloopFwdSm80ILi4ELi1ELb0EN4cute5tupleIJNS5_1CILi128EEENS7_ILi112EEENS7_ILi64EEEEEELi64ENS_10bfloat16_tEfNS_4arch4Sm80ELb0ELb0ELb1ELb0ELb1ELb0ELb1ELb0EEENS1_21CollectiveEpilogueFwdINS6_IJS8_SA_S9_EEENS6_IJNS7_ILi1EEESI_SI_EEESC_SE_Li128ELb0ELb1ELb0ELb0EEENS1_19SingleTileSchedulerILb0ELb0ELb1ELi128EEEEEEEEEvNT_6ParamsE)
        /*01a0*/ 	.word	0x00000004


	//----- nvinfo : EIATTR_FRAME_SIZE
	.align		4
.L_80:
        /*01a4*/ 	.byte	0x04, 0x11
        /*01a6*/ 	.short	(.L_82 - .L_81)
	.align		4
.L_81:
        /*01a8*/ 	.word	index@(_ZN7cutlass13device_kernelIN5flash19enable_sm80_to_sm89INS1_16FlashAttnFwdSm80INS1_25CollectiveMainloopFwdSm80ILi4ELi1ELb0EN4cute5tupleIJNS5_1CILi128EEENS7_ILi112EEENS7_ILi64EEEEEELi64ENS_10bfloat16_tEfNS_4arch4Sm80ELb0ELb0ELb1ELb0ELb1ELb0ELb1ELb0EEENS1_21CollectiveEpilogueFwdINS6_IJS8_SA_S9_EEENS6_IJNS7_ILi1EEESI_SI_EEESC_SE_Li128ELb0ELb1ELb0ELb0EEENS1_19SingleTileSchedulerILb0ELb0ELb1ELi128EEEEEEEEEvNT_6ParamsE)
        /*01ac*/ 	.word	0x00000000


	//----- nvinfo : EIATTR_MIN_STACK_SIZE
	.align		4
.L_82:
        /*01b0*/ 	.byte	0x04, 0x12
        /*01b2*/ 	.short	(.L_84 - .L_83)
	.align		4
.L_83:
        /*01b4*/ 	.word	index@(_ZN7cutlass13device_kernelIN5flash19enable_sm80_to_sm89INS1_16FlashAttnFwdSm80INS1_25CollectiveMainloopFwdSm80ILi4ELi1ELb0EN4cute5tupleIJNS5_1CILi128EEENS7_ILi112EEENS7_ILi64EEEEEELi64ENS_10bfloat16_tEfNS_4arch4Sm80ELb0ELb0ELb1ELb0ELb1ELb0ELb1ELb0EEENS1_21CollectiveEpilogueFwdINS6_IJS8_SA_S9_EEENS6_IJNS7_ILi1EEESI_SI_EEESC_SE_Li128ELb0ELb1ELb0ELb0EEENS1_19SingleTileSchedulerILb0ELb0ELb1ELi128EEEEEEEEEvNT_6ParamsE)
        /*01b8*/ 	.word	0x00000000


	//----- nvinfo : EIATTR_MIN_STACK_SIZE
	.align		4
.L_84:
        /*01bc*/ 	.byte	0x04, 0x12
        /*01be*/ 	.short	(.L_86 - .L_85)
	.align		4
.L_85:
        /*01c0*/ 	.word	index@(_ZN7cutlass13device_kernelIN5flash19enable_sm80_to_sm89INS1_16FlashAttnFwdSm80INS1_25CollectiveMainloopFwdSm80ILi4ELi1ELb0EN4cute5tupleIJNS5_1CILi128EEENS7_ILi112EEENS7_ILi64EEEEEELi64ENS_10bfloat16_tEfNS_4arch4Sm80ELb0ELb0ELb1ELb1ELb1ELb0ELb1ELb0EEENS1_21CollectiveEpilogueFwdINS6_IJS8_SA_S9_EEENS6_IJNS7_ILi1EEESI_SI_EEESC_SE_Li128ELb1ELb1ELb0ELb0EEENS1_19SingleTileSchedulerILb1ELb0ELb1ELi128EEEEEEEEEvNT_6ParamsE)
        /*01c4*/ 	.word	0x00000000


	//----- nvinfo : EIATTR_MIN_STACK_SIZE
	.align		4
.L_86:
        /*01c8*/ 	.byte	0x04, 0x12
        /*01ca*/ 	.short	(.L_88 - .L_87)
	.align		4
.L_87:
        /*01cc*/ 	.word	index@(_ZN7cutlass13device_kernelIN5flash19enable_sm80_to_sm89INS1_16FlashAttnFwdSm80INS1_25CollectiveMainloopFwdSm80ILi4ELi1ELb0EN4cute5tupleIJNS5_1CILi128EEENS7_ILi112EEENS7_ILi64EEEEEELi64ENS_10bfloat16_tEfNS_4arch4Sm80ELb0ELb0ELb1ELb1ELb1ELb1ELb1ELb0EEENS1_21CollectiveEpilogueFwdINS6_IJS8_SA_S9_EEENS6_IJNS7_ILi1EEESI_SI_EEESC_SE_Li128ELb1ELb1ELb0ELb0EEENS1_19SingleTileSchedulerILb1ELb0ELb1ELi128EEEEEEEEEvNT_6ParamsE)
        /*01d0*/ 	.word	0x00000000


	//----- nvinfo : EIATTR_MIN_STACK_SIZE
	.align		4
.L_88:
        /*01d4*/ 	.byte	0x04, 0x12
        /*01d6*/ 	.short	(.L_90 - .L_89)
	.align		4
.L_89:
        /*01d8*/ 	.word	index@(_ZN7cutlass13device_kernelIN5flash19enable_sm80_to_sm89INS1_16FlashAttnFwdSm80INS1_25CollectiveMainloopFwdSm80ILi4ELi1ELb0EN4cute5tupleIJNS5_1CILi128EEENS7_ILi96EEENS7_ILi64EEEEEELi64ENS_10bfloat16_tEfNS_4arch4Sm80ELb0ELb1ELb1ELb0ELb1ELb0ELb1ELb0EEENS1_21CollectiveEpilogueFwdINS6_IJS8_SA_S9_EEENS6_IJNS7_ILi1EEESI_SI_EEESC_SE_Li128ELb0ELb1ELb0ELb0EEENS1_19SingleTileSchedulerILb0ELb0ELb1ELi128EEEEEEEEEvNT_6ParamsE)
        /*01dc*/ 	.word	0x00000000


	//----- nvinfo : EIATTR_MIN_STACK_SIZE
	.align		4
.L_90:
        /*01e0*/ 	.byte	0x04, 0x12
        /*01e2*/ 	.short	(.L_92 - .L_91)
	.align		4
.L_91:
        /*01e4*/ 	.word	index@(_ZN7cutlass13device_kernelIN5flash19enable_sm80_to_sm89INS1_16FlashAttnFwdSm80INS1_25CollectiveMainloopFwdSm80ILi4ELi1ELb0EN4cute5tupleIJNS5_1CILi128EEENS7_ILi96EEENS7_ILi64EEEEEELi64ENS_10bfloat16_tEfNS_4arch4Sm80ELb0ELb1ELb1ELb1ELb1ELb0ELb1ELb0EEENS1_21CollectiveEpilogueFwdINS6_IJS8_SA_S9_EEENS6_IJNS7_ILi1EEESI_SI_EEESC_SE_Li128ELb1ELb1ELb0ELb0EEENS1_19SingleTileSchedulerILb1ELb0ELb1ELi128EEEEEEEEEvNT_6ParamsE)
        /*01e8*/ 	.word	0x00000000


	//----- nvinfo : EIATTR_MIN_STACK_SIZE
	.align		4
.L_92:
        /*01ec*/ 	.byte	0x04, 0x12
        /*01ee*/ 	.short	(.L_94 - .L_93)
	.align		4
.L_93:
        /*01f0*/ 	.word	index@(_ZN7cutlass13device_kernelIN5flash19enable_sm80_to_sm89INS1_16FlashAttnFwdSm80INS1_25CollectiveMainloopFwdSm80ILi4ELi1ELb0EN4cute5tupleIJNS5_1CILi128EEENS7_ILi96EEENS7_ILi64EEEEEELi64ENS_10bfloat16_tEfNS_4arch4Sm80ELb0ELb1ELb1ELb1ELb1ELb1ELb1ELb0EEENS1_21CollectiveEpilogueFwdINS6_IJS8_SA_S9_EEENS6_IJNS7_ILi1EEESI_SI_EEESC_SE_Li128ELb1ELb1ELb0ELb0EEENS1_19SingleTileSchedulerILb1ELb0ELb1ELi128EEEEEEEEEvNT_6ParamsE)
        /*01f4*/ 	.word	0x00000000


	//----- nvinfo : EIATTR_MIN_STACK_SIZE
	.align		4
.L_94:
        /*01f8*/ 	.byte	0x04, 0x12
        /*01fa*/ 	.short	(.L_96 - .L_95)
	.align		4
.L_95:
        /*01fc*/ 	.word	index@(_ZN7cutlass13device_kernelIN5flash19enable_sm80_to_sm89INS1_16FlashAttnFwdSm80INS1_25CollectiveMainloopFwdSm80ILi4ELi1ELb0EN4cute5tupleIJNS5_1CILi128EEENS7_ILi112EEENS7_ILi64EEEEEELi64ENS_10bfloat16_tEfNS_4arch4Sm80ELb1ELb0ELb1ELb0ELb1ELb0ELb1ELb0EEENS1_21CollectiveEpilogueFwdINS6_IJS8_SA_S9_EEENS6_IJNS7_ILi1EEESI_SI_EEESC_SE_Li128ELb0ELb1ELb0ELb0EEENS1_30DynamicPersistentTileSchedulerILi128ELi128ELb0ELb1ELb0EEEEEEEEEvNT_6ParamsE)
        /*0200*/ 	.word	0x00000000


	//----- nvinfo : EIATTR_MIN_STACK_SIZE
	.align		4
.L_96:
        /*0204*/ 	.byte	0x04, 0x12
        /*0206*/ 	.short	(.L_98 - .L_97)
	.align		4
.L_97:
        /*0208*/ 	.word	index@(_ZN7cutlass13device_kernelIN5flash19enable_sm80_to_sm89INS1_16FlashAttnFwdSm80INS1_25CollectiveMainloopFwdSm80ILi4ELi1ELb0EN4cute5tupleIJNS5_1CILi128EEENS7_ILi112EEENS7_ILi64EEEEEELi64ENS_10bfloat16_tEfNS_4arch4Sm80ELb1ELb0ELb1ELb1ELb1ELb0ELb1ELb0EEENS1_21CollectiveEpilogueFwdINS6_IJS8_SA_S9_EEENS6_IJNS7_ILi1EEESI_SI_EEESC_SE_Li128ELb1ELb1ELb0ELb0EEENS1_19SingleTileSchedulerILb1ELb0ELb1ELi128EEEEEEEEEvNT_6ParamsE)
        /*020c*/ 	.word	0x00000000


	//----- nvinfo : EIATTR_MIN_STACK_SIZE
	.align		4
.L_98:
        /*0210*/ 	.byte	0x04, 0x12
        /*0212*/ 	.short	(.L_100 - .L_99)
	.align		4
.L_99:
        /*0214*/ 	.word	index@(_ZN7cutlass13device_kernelIN5flash19enable_sm80_to_sm89INS1_16FlashAttnFwdSm80INS1_25CollectiveMainloopFwdSm80ILi4ELi1ELb0EN4cute5tupleIJNS5_1CILi128EEENS7_ILi112EEENS7_ILi64EEEEEELi64ENS_10bfloat16_tEfNS_4arch4Sm80ELb1ELb0ELb1ELb1ELb1ELb1ELb1ELb0EEENS1_21CollectiveEpilogueFwdINS6_IJS8_SA_S9_EEENS6_IJNS7_ILi1EEESI_SI_EEESC_SE_Li128ELb1ELb1ELb0ELb0EEENS1_19SingleTileSchedulerILb1ELb0ELb1ELi128EEEEEEEEEvNT_6ParamsE)
        /*0218*/ 	.word	0x00000000


	//----- nvinfo : EIATTR_MIN_STACK_SIZE
	.align		4
.L_100:
        /*021c*/ 	.byte	0x04, 0x12
        /*021e*/ 	.short	(.L_102 - .L_101)
	.align		4
.L_101:
        /*0220*/ 	.word	index@(_ZN7cutlass13device_kernelIN5flash19enable_sm80_to_sm89INS1_16FlashAttnFwdSm80INS1_25CollectiveMainloopFwdSm80ILi4ELi1ELb0EN4cute5tupleIJNS5_1CILi128EEENS7_ILi112EEENS7_ILi64EEEEEELi64ENS_10bfloat16_tEfNS_4arch4Sm80ELb0ELb0ELb0ELb0ELb1ELb0ELb1ELb0EEENS1_21CollectiveEpilogueFwdINS6_IJS8_SA_S9_EEENS6_IJNS7_ILi1EEESI_SI_EEESC_SE_Li128ELb0ELb1ELb0ELb0EEENS1_19SingleTileSchedulerILb0ELb0ELb1ELi128EEEEEEEEEvNT_6ParamsE)
        /*0224*/ 	.word	0x00000000


	//----- nvinfo : EIATTR_MIN_STACK_SIZE
	.align		4
.L_102:
        /*0228*/ 	.byte	0x04, 0x12
        /*022a*/ 	.short	(.L_104 - .L_103)
	.align		4
.L_103:
        /*022c*/ 	.word	index@(_ZN7cutlass13device_kernelIN5flash19enable_sm80_to_sm89INS1_16FlashAttnFwdSm80INS1_25CollectiveMainloopFwdSm80ILi4ELi1ELb0EN4cute5tupleIJNS5_1CILi128EEENS7_ILi112EEENS7_ILi64EEEEEELi64ENS_10bfloat16_tEfNS_4arch4Sm80ELb0ELb0ELb0ELb1ELb1ELb0ELb1ELb0EEENS1_21CollectiveEpilogueFwdINS6_IJS8_SA_S9_EEENS6_IJNS7_ILi1EEESI_SI_EEESC_SE_Li128ELb1ELb1ELb0ELb0EEENS1_19SingleTileSchedulerILb1ELb0ELb1ELi128EEEEEEEEEvNT_6ParamsE)
        /*0230*/ 	.word	0x00000000


	//----- nvinfo : EIATTR_MIN_STACK_SIZE
	.align		4
.L_104:
        /*0234*/ 	.byte	0x04, 0x12
        /*0236*/ 	.short	(.L_106 - .L_105)
	.align		4
.L_105:
        /*0238*/ 	.word	index@(_ZN7cutlass13device_kernelIN5flash19enable_sm80_to_sm89INS1_16FlashAttnFwdSm80INS1_25CollectiveMainloopFwdSm80ILi4ELi1ELb0EN4cute5tupleIJNS5_1CILi128EEENS7_ILi112EEENS7_ILi64EEEEEELi64ENS_10bfloat16_tEfNS_4arch4Sm80ELb0ELb0ELb0ELb1ELb1ELb1ELb1ELb0EEENS1_21CollectiveEpilogueFwdINS6_IJS8_SA_S9_EEENS6_IJNS7_ILi1EEESI_SI_EEESC_SE_Li128ELb1ELb1ELb0ELb0EEENS1_19SingleTileSchedulerILb1ELb0ELb1ELi128EEEEEEEEEvNT_6ParamsE)
        /*023c*/ 	.word	0x00000000


	//----- nvinfo : EIATTR_MIN_STACK_SIZE
	.align		4
.L_106:
        /*0240*/ 	.byte	0x04, 0x12
        /*0242*/ 	.short	(.L_108 - .L_107)
	.align		4
.L_107:
        /*0244*/ 	.word	index@(_ZN7cutlass13device_kernelIN5flash19enable_sm80_to_sm89INS1_16FlashAttnFwdSm80INS1_25CollectiveMainloopFwdSm80ILi4ELi1ELb0EN4cute5tupleIJNS5_1CILi128EEENS7_ILi96EEENS7_ILi64EEEEEELi64ENS_10bfloat16_tEfNS_4arch4Sm80ELb0ELb1ELb0ELb0ELb1ELb0ELb1ELb0EEENS1_21CollectiveEpilogueFwdINS6_IJS8_SA_S9_EEENS6_IJNS7_ILi1EEESI_SI_EEESC_SE_Li128ELb0ELb1ELb0ELb0EEENS1_19SingleTileSchedulerILb0ELb0ELb1ELi128EEEEEEEEEvNT_6ParamsE)
        /*0248*/ 	.word	0x00000000


	//----- nvinfo : EIATTR_MIN_STACK_SIZE
	.align		4
.L_108:
        /*024c*/ 	.byte	0x04, 0x12
        /*024e*/ 	.short	(.L_110 - .L_109)
	.align		4
.L_109:
        /*0250*/ 	.word	index@(_ZN7cutlass13device_kernelIN5flash19enable_sm80_to_sm89INS1_16FlashAttnFwdSm80INS1_25CollectiveMainloopFwdSm80ILi4ELi1ELb0EN4cute5tupleIJNS5_1CILi128EEENS7_ILi96EEENS7_ILi64EEEEEELi64ENS_10bfloat16_tEfNS_4arch4Sm80ELb0ELb1ELb0ELb1ELb1ELb0ELb1ELb0EEENS1_21CollectiveEpilogueFwdINS6_IJS8_SA_S9_EEENS6_IJNS7_ILi1EEESI_SI_EEESC_SE_Li128ELb1ELb1ELb0ELb0EEENS1_19SingleTileSchedulerILb1ELb0ELb1ELi128EEEEEEEEEvNT_6ParamsE)
        /*0254*/ 	.word	0x00000000


	//----- nvinfo : EIATTR_MIN_STACK_SIZE
	.align		4
.L_110:
        /*0258*/ 	.byte	0x04, 0x12
        /*025a*/ 	.short	(.L_112 - .L_111)
	.align		4
.L_111:
        /*025c*/ 	.word	index@(_ZN7cutlass13device_kernelIN5flash19enable_sm80_to_sm89INS1_16FlashAttnFwdSm80INS1_25CollectiveMainloopFwdSm80ILi4ELi1ELb0EN4cute5tupleIJNS5_1CILi128EEENS7_ILi96EEENS7_ILi64EEEEEELi64ENS_10bfloat16_tEfNS_4arch4Sm80ELb0ELb1ELb0ELb1ELb1ELb1ELb1ELb0EEENS1_21CollectiveEpilogueFwdINS6_IJS8_SA_S9_EEENS6_IJNS7_ILi1EEESI_SI_EEESC_SE_Li128ELb1ELb1ELb0ELb0EEENS1_19SingleTileSchedulerILb1ELb0ELb1ELi128EEEEEEEEEvNT_6ParamsE)
        /*0260*/ 	.word	0x00000000


	//----- nvinfo : EIATTR_MIN_STACK_SIZE
	.align		4
.L_112:
        /*0264*/ 	.byte	0x04, 0x12
        /*0266*/ 	.short	(.L_114 - .L_113)
	.align		4
.L_113:
        /*0268*/ 	.word	index@(_ZN7cutlass13device_kernelIN5flash19enable_sm80_to_sm89INS1_16FlashAttnFwdSm80INS1_25CollectiveMainloopFwdSm80ILi4ELi1ELb0EN4cute5tupleIJNS5_1CILi128EEENS7_ILi112EEENS7_ILi64EEEEEELi64ENS_10bfloat16_tEfNS_4arch4Sm80ELb1ELb0ELb0ELb0ELb1ELb0ELb1ELb0EEENS1_21CollectiveEpilogueFwdINS6_IJS8_SA_S9_EEENS6_IJNS7_ILi1EEESI_SI_EEESC_SE_Li128ELb0ELb1ELb0ELb0EEENS1_30DynamicPersistentTileSchedulerILi128ELi128ELb0ELb1ELb0EEEEEEEEEvNT_6ParamsE)
        /*026c*/ 	.word	0x00000000


	//----- nvinfo : EIATTR_MIN_STACK_SIZE
	.align		4
.L_114:
        /*0270*/ 	.byte	0x04, 0x12
        /*0272*/ 	.short	(.L_116 - .L_115)
	.align		4
.L_115:
        /*0274*/ 	.word	index@(_ZN7cutlass13device_kernelIN5flash19enable_sm80_to_sm89INS1_16FlashAttnFwdSm80INS1_25CollectiveMainloopFwdSm80ILi4ELi1ELb0EN4cute5tupleIJNS5_1CILi128EEENS7_ILi112EEENS7_ILi64EEEEEELi64ENS_10bfloat16_tEfNS_4arch4Sm80ELb1ELb0ELb0ELb1ELb1ELb0ELb1ELb0EEENS1_21CollectiveEpilogueFwdINS6_IJS8_SA_S9_EEENS6_IJNS7_ILi1EEESI_SI_EEESC_SE_Li128ELb1ELb1ELb0ELb0EEENS1_19SingleTileSchedulerILb1ELb0ELb1ELi128EEEEEEEEEvNT_6ParamsE)
        /*0278*/ 	.word	0x00000000


	//----- nvinfo : EIATTR_MIN_STACK_SIZE
	.align		4
.L_116:
        /*027c*/ 	.byte	0x04, 0x12
        /*027e*/ 	.short	(.L_118 - .L_117)
	.align		4
.L_117:
        /*0280*/ 	.word	index@(_ZN7cutlass13device_kernelIN5flash19enable_sm80_to_sm89INS1_16FlashAttnFwdSm80INS1_25CollectiveMainloopFwdSm80ILi4ELi1ELb0EN4cute5tupleIJNS5_1CILi128EEENS7_ILi112EEENS7_ILi64EEEEEELi64ENS_10bfloat16_tEfNS_4arch4Sm80ELb1ELb0ELb0ELb1ELb1ELb1ELb1ELb0EEENS1_21CollectiveEpilogueFwdINS6_IJS8_SA_S9_EEENS6_IJNS7_ILi1EEESI_SI_EEESC_SE_Li128ELb1ELb1ELb0ELb0EEENS1_19SingleTileSchedulerILb1ELb0ELb1ELi128EEEEEEEEEvNT_6ParamsE)
        /*0284*/ 	.word	0x00000000
.L_118:


//--------------------- .nv.compat                --------------------------
	.section	.nv.compat,"",@"SHT_CUDA_COMPAT_INFO"
	.align	4
        /*0000*/ 	.byte	0x02, 0x09, 0x01, 0x00, 0x02, 0x02, 0x01, 0x00, 0x02, 0x05, 0x05, 0x00, 0x03, 0x07, 0x01, 0x01
        /*0010*/ 	.byte	0x02, 0x03, 0x00, 0x00, 0x02, 0x06, 0x01, 0x00, 0x04, 0x0b, 0x08, 0x00, 0x00, 0x00, 0x00, 0x00
        /*0020*/ 	.byte	0x00, 0x00, 0x00, 0x00


//--------------------- .nv.info._ZN7cutlass13device_kernelIN5flash19enable_sm80_to_sm89INS1_16FlashAttnFwdSm80INS1_25CollectiveMainloopFwdSm80ILi4ELi1ELb0EN4cute5tupleIJNS5_1CILi128EEENS7_ILi112EEENS7_ILi64EEEEEELi64ENS_10bfloat16_tEfNS_4arch4Sm80ELb0ELb0ELb1ELb0ELb1ELb0ELb1ELb0EEENS1_21CollectiveEpilogueFwdINS6_IJS8_SA_S9_EEENS6_IJNS7_ILi1EEESI_SI_EEESC_SE_Li128ELb0ELb1ELb0ELb0EEENS1_19SingleTileSchedulerILb0ELb0ELb1ELi128EEEEEEEEEvNT_6ParamsE --------------------------
	.section	.nv.info._ZN7cutlass13device_kernelIN5flash19enable_sm80_to_sm89INS1_16FlashAttnFwdSm80INS1_25CollectiveMainloopFwdSm80ILi4ELi1ELb0EN4cute5tupleIJNS5_1CILi128EEENS7_ILi112EEENS7_ILi64EEEEEELi64ENS_10bfloat16_tEfNS_4arch4Sm80ELb0ELb0ELb1ELb0ELb1ELb0ELb1ELb0EEENS1_21CollectiveEpilogueFwdINS6_IJS8_SA_S9_EEENS6_IJNS7_ILi1EEESI_SI_EEESC_SE_Li128ELb0ELb1ELb0ELb0EEENS1_19SingleTileSchedulerILb0ELb0ELb1ELi128EEEEEEEEEvNT_6ParamsE,"",@"SHT_CUDA_INFO"
	.sectionflags	@""
	.align	4


	//----- nvinfo : EIATTR_CUDA_API_VERSION
	.align		4
        /*0000*/ 	.byte	0x04, 0x37
        /*0002*/ 	.short	(.L_120 - .L_119)
.L_119:
        /*0004*/ 	.word	0x00000082


	//----- nvinfo : EIATTR_KPARAM_INFO
	.align		4
.L_120:
        /*0008*/ 	.byte	0x04, 0x17
        /*000a*/ 	.short	(.L_122 - .L_121)
.L_121:
        /*000c*/ 	.word	0x00000000
        /*0010*/ 	.short	0x0000
        /*0012*/ 	.short	0x0000
        /*0014*/ 	.byte	0x00, 0xf0, 0x61, 0x10


	//----- nvinfo : EIATTR_SPARSE_MMA_MASK
	.align		4
.L_122:
        /*0018*/ 	.byte	0x03, 0x50
        /*001a*/ 	.short	0x0000


	//----- nvinfo : EIATTR_MAXREG_COUNT
	.align		4
        /*001c*/ 	.byte	0x03, 0x1b
        /*001e*/ 	.short	0x00ff


	//----- nvinfo : EIATTR_MERCURY_ISA_VERSION
	.align		4
        /*0020*/ 	.byte	0x03, 0x5f
        /*0022*/ 	.short	0x0101


	//----- nvinfo : EIATTR_EXIT_INSTR_OFFSETS
	.align		4
        /*0024*/ 	.byte	0x04, 0x1c
        /*0026*/ 	.short	(.L_124 - .L_123)


	//   ....[0]....
.L_123:
        /*0028*/ 	.word	0x00000010


	//----- nvinfo : EIATTR_MAX_THREADS
	.align		4
.L_124:
        /*002c*/ 	.byte	0x04, 0x05
        /*002e*/ 	.short	(.L_126 - .L_125)
.L_125:
        /*0030*/ 	.word	0x00000080
        /*0034*/ 	.word	0x00000001
        /*0038*/ 	.word	0x00000001


	//----- nvinfo : EIATTR_CBANK_PARAM_SIZE
	.align		4
.L_126:
        /*003c*/ 	.byte	0x03, 0x19
        /*003e*/ 	.short	0x0418


	//----- nvinfo : EIATTR_PARAM_CBANK
	.align		4
        /*0040*/ 	.byte	0x04, 0x0a
        /*0042*/ 	.short	(.L_128 - .L_127)
	.align		4
.L_127:
        /*0044*/ 	.word	index@(.nv.constant0._ZN7cutlass13device_kernelIN5flash19enable_sm80_to_sm89INS1_16FlashAttnFwdSm80INS1_25CollectiveMainloopFwdSm80ILi4ELi1ELb0EN4cute5tupleIJNS5_1CILi128EEENS7_ILi112EEENS7_ILi64EEEEEELi64ENS_10bfloat16_tEfNS_4arch4Sm80ELb0ELb0ELb1ELb0ELb1ELb0ELb1ELb0EEENS1_21CollectiveEpilogueFwdINS6_IJS8_SA_S9_EEENS6_IJNS7_ILi1EEESI_SI_EEESC_SE_Li128ELb0ELb1ELb0ELb0EEENS1_19SingleTileSchedulerILb0ELb0ELb1ELi128EEEEEEEEEvNT_6ParamsE)
        /*0048*/ 	.short	0x0210
        /*004a*/ 	.short	0x0418


	//----- nvinfo : EIATTR_SW_WAR
	.align		4
.L_128:
        /*004c*/ 	.byte	0x04, 0x36
        /*004e*/ 	.short	(.L_130 - .L_129)
.L_129:
        /*0050*/ 	.word	0x00000008
.L_130:


//--------------------- .nv.info._ZN7cutlass13device_kernelIN5flash19enable_sm80_to_sm89INS1_16FlashAttnFwdSm80INS1_25CollectiveMainloopFwdSm80ILi4ELi1ELb0EN4cute5tupleIJNS5_1CILi128EEENS7_ILi112EEENS7_ILi64EEEEEELi64ENS_10bfloat16_tEfNS_4arch4Sm80ELb0ELb0ELb1ELb1ELb1ELb0ELb1ELb0EEENS1_21CollectiveEpilogueFwdINS6_IJS8_SA_S9_EEENS6_IJNS7_ILi1EEESI_SI_EEESC_SE_Li128ELb1ELb1ELb0ELb0EEENS1_19SingleTileSchedulerILb1ELb0ELb1ELi128EEEEEEEEEvNT_6ParamsE --------------------------
	.section	.nv.info._ZN7cutlass13device_kernelIN5flash19enable_sm80_to_sm89INS1_16FlashAttnFwdSm80INS1_25CollectiveMainloopFwdSm80ILi4ELi1ELb0EN4cute5tupleIJNS5_1CILi128EEENS7_ILi112EEENS7_ILi64EEEEEELi64ENS_10bfloat16_tEfNS_4arch4Sm80ELb0ELb0ELb1ELb1ELb1ELb0ELb1ELb0EEENS1_21CollectiveEpilogueFwdINS6_IJS8_SA_S9_EEENS6_IJNS7_ILi1EEESI_SI_EEESC_SE_Li128ELb1ELb1ELb0ELb0EEENS1_19SingleTileSchedulerILb1ELb0ELb1ELi128EEEEEEEEEvNT_6ParamsE,"",@"SHT_CUDA_INFO"
	.sectionflags	@""
	.align	4


	//----- nvinfo : EIATTR_CUDA_API_VERSION
	.align		4
        /*0000*/ 	.byte	0x04, 0x37
        /*0002*/ 	.short	(.L_132 - .L_131)
.L_131:
        /*0004*/ 	.word	0x00000082


	//----- nvinfo : EIATTR_KPARAM_INFO
	.align		4
.L_132:
        /*0008*/ 	.byte	0x04, 0x17
        /*000a*/ 	.short	(.L_134 - .L_133)
.L_133:
        /*000c*/ 	.word	0x00000000
        /*0010*/ 	.short	0x0000
        /*0012*/ 	.short	0x0000
        /*0014*/ 	.byte	0x00, 0xf0, 0x61, 0x10


	//----- nvinfo : EIATTR_SPARSE_MMA_MASK
	.align		4
.L_134:
        /*0018*/ 	.byte	0x03, 0x50
        /*001a*/ 	.short	0x0000


	//----- nvinfo : EIATTR_MAXREG_COUNT
	.align		4
        /*001c*/ 	.byte	0x03, 0x1b
        /*001e*/ 	.short	0x00ff


	//----- nvinfo : EIATTR_MERCURY_ISA_VERSION
	.align		4
        /*0020*/ 	.byte	0x03, 0x5f
        /*0022*/ 	.short	0x0101


	//----- nvinfo : EIATTR_EXIT_INSTR_OFFSETS
	.align		4
        /*0024*/ 	.byte	0x04, 0x1c
        /*0026*/ 	.short	(.L_136 - .L_135)


	//   ....[0]....
.L_135:
        /*0028*/ 	.word	0x00000010


	//----- nvinfo : EIATTR_MAX_THREADS
	.align		4
.L_136:
        /*002c*/ 	.byte	0x04, 0x05
        /*002e*/ 	.short	(.L_138 - .L_137)
.L_137:
        /*0030*/ 	.word	0x00000080
        /*0034*/ 	.word	0x00000001
        /*0038*/ 	.word	0x00000001


	//----- nvinfo : EIATTR_CBANK_PARAM_SIZE
	.align		4
.L_138:
        /*003c*/ 	.byte	0x03, 0x19
        /*003e*/ 	.short	0x0418


	//----- nvinfo : EIATTR_PARAM_CBANK
	.align		4
        /*0040*/ 	.byte	0x04, 0x0a
        /*0042*/ 	.short	(.L_140 - .L_139)
	.align		4
.L_139:
        /*0044*/ 	.word	index@(.nv.constant0._ZN7cutlass13device_kernelIN5flash19enable_sm80_to_sm89INS1_16FlashAttnFwdSm80INS1_25CollectiveMainloopFwdSm80ILi4ELi1ELb0EN4cute5tupleIJNS5_1CILi128EEENS7_ILi112EEENS7_ILi64EEEEEELi64ENS_10bfloat16_tEfNS_4arch4Sm80ELb0ELb0ELb1ELb1ELb1ELb0ELb1ELb0EEENS1_21CollectiveEpilogueFwdINS6_IJS8_SA_S9_EEENS6_IJNS7_ILi1EEESI_SI_EEESC_SE_Li128ELb1ELb1ELb0ELb0EEENS1_19SingleTileSchedulerILb1ELb0ELb1ELi128EEEEEEEEEvNT_6ParamsE)
        /*0048*/ 	.short	0x0210
        /*004a*/ 	.short	0x0418


	//----- nvinfo : EIATTR_SW_WAR
	.align		4
.L_140:
        /*004c*/ 	.byte	0x04, 0x36
        /*004e*/ 	.short	(.L_142 - .L_141)
.L_141:
        /*0050*/ 	.word	0x00000008
.L_142:


//--------------------- .nv.info._ZN7cutlass13device_kernelIN5flash19enable_sm80_to_sm89INS1_16FlashAttnFwdSm80INS1_25CollectiveMainloopFwdSm80ILi4ELi1ELb0EN4cute5tupleIJNS5_1CILi128EEENS7_ILi112EEENS7_ILi64EEEEEELi64ENS_10bfloat16_tEfNS_4arch4Sm80ELb0ELb0ELb1ELb1ELb1ELb1ELb1ELb0EEENS1_21CollectiveEpilogueFwdINS6_IJS8_SA_S9_EEENS6_IJNS7_ILi1EEESI_SI_EEESC_SE_Li128ELb1ELb1ELb0ELb0EEENS1_19SingleTileSchedulerILb1ELb0ELb1ELi128EEEEEEEEEvNT_6ParamsE --------------------------
	.section	.nv.info._ZN7cutlass13device_kernelIN5flash19enable_sm80_to_sm89INS1_16FlashAttnFwdSm80INS1_25CollectiveMainloopFwdSm80ILi4ELi1ELb0EN4cute5tupleIJNS5_1CILi128EEENS7_ILi112EEENS7_ILi64EEEEEELi64ENS_10bfloat16_tEfNS_4arch4Sm80ELb0ELb0ELb1ELb1ELb1ELb1ELb1ELb0EEENS1_21CollectiveEpilogueFwdINS6_IJS8_SA_S9_EEENS6_IJNS7_ILi1EEESI_SI_EEESC_SE_Li128ELb1ELb1ELb0ELb0EEENS1_19SingleTileSchedulerILb1ELb0ELb1ELi128EEEEEEEEEvNT_6ParamsE,"",@"SHT_CUDA_INFO"
	.sectionflags	@""
	.align	4


	//----- nvinfo : EIATTR_CUDA_API_VERSION
	.align		4
        /*0000*/ 	.byte	0x04, 0x37
        /*0002*/ 	.short	(.L_144 - .L_143)
.L_143:
        /*0004*/ 	.word	0x00000082


	//----- nvinfo : EIATTR_KPARAM_INFO
	.align		4
.L_144:
        /*0008*/ 	.byte	0x04, 0x17
        /*000a*/ 	.short	(.L_146 - .L_145)
.L_145:
        /*000c*/ 	.word	0x00000000
        /*0010*/ 	.short	0x0000
        /*0012*/ 	.short	0x0000
        /*0014*/ 	.byte	0x00, 0xf0, 0x61, 0x10


	//----- nvinfo : EIATTR_SPARSE_MMA_MASK
	.align		4
.L_146:
        /*0018*/ 	.byte	0x03, 0x50
        /*001a*/ 	.short	0x0000


	//----- nvinfo : EIATTR_MAXREG_COUNT
	.align		4
        /*001c*/ 	.byte	0x03, 0x1b
        /*001e*/ 	.short	0x00ff


	//----- nvinfo : EIATTR_MERCURY_ISA_VERSION
	.align		4
        /*0020*/ 	.byte	0x03, 0x5f
        /*0022*/ 	.short	0x0101


	//----- nvinfo : EIATTR_EXIT_INSTR_OFFSETS
	.align		4
        /*0024*/ 	.byte	0x04, 0x1c
        /*0026*/ 	.short	(.L_148 - .L_147)


	//   ....[0]....
.L_147:
        /*0028*/ 	.word	0x00000010


	//----- nvinfo : EIATTR_MAX_THREADS
	.align		4
.L_148:
        /*002c*/ 	.byte	0x04, 0x05
        /*002e*/ 	.short	(.L_150 - .L_149)
.L_149:
        /*0030*/ 	.word	0x00000080
        /*0034*/ 	.word	0x00000001
        /*0038*/ 	.word	0x00000001


	//----- nvinfo : EIATTR_CBANK_PARAM_SIZE
	.align		4
.L_150:
        /*003c*/ 	.byte	0x03, 0x19
        /*003e*/ 	.short	0x0418


	//----- nvinfo : EIATTR_PARAM_CBANK
	.align		4
        /*0040*/ 	.byte	0x04, 0x0a
        /*0042*/ 	.short	(.L_152 - .L_151)
	.align		4
.L_151:
        /*0044*/ 	.word	index@(.nv.constant0._ZN7cutlass13device_kernelIN5flash19enable_sm80_to_sm89INS1_16FlashAttnFwdSm80INS1_25CollectiveMainloopFwdSm80ILi4ELi1ELb0EN4cute5tupleIJNS5_1CILi128EEENS7_ILi112EEENS7_ILi64EEEEEELi64ENS_10bfloat16_tEfNS_4arch4Sm80ELb0ELb0ELb1ELb1ELb1ELb1ELb1ELb0EEENS1_21CollectiveEpilogueFwdINS6_IJS8_SA_S9_EEENS6_IJNS7_ILi1EEESI_SI_EEESC_SE_Li128ELb1ELb1ELb0ELb0EEENS1_19SingleTileSchedulerILb1ELb0ELb1ELi128EEEEEEEEEvNT_6ParamsE)
        /*0048*/ 	.short	0x0210
        /*004a*/ 	.short	0x0418


	//----- nvinfo : EIATTR_SW_WAR
	.align		4
.L_152:
        /*004c*/ 	.byte	0x04, 0x36
        /*004e*/ 	.short	(.L_154 - .L_153)
.L_153:
        /*0050*/ 	.word	0x00000008
.L_154:


//--------------------- .nv.info._ZN7cutlass13device_kernelIN5flash19enable_sm80_to_sm89INS1_16FlashAttnFwdSm80INS1_25CollectiveMainloopFwdSm80ILi4ELi1ELb0EN4cute5tupleIJNS5_1CILi128EEENS7_ILi96EEENS7_ILi64EEEEEELi64ENS_10bfloat16_tEfNS_4arch4Sm80ELb0ELb1ELb1ELb0ELb1ELb0ELb1ELb0EEENS1_21CollectiveEpilogueFwdINS6_IJS8_SA_S9_EEENS6_IJNS7_ILi1EEESI_SI_EEESC_SE_Li128ELb0ELb1ELb0ELb0EEENS1_19SingleTileSchedulerILb0ELb0ELb1ELi128EEEEEEEEEvNT_6ParamsE --------------------------
	.section	.nv.info._ZN7cutlass13device_kernelIN5flash19enable_sm80_to_sm89INS1_16FlashAttnFwdSm80INS1_25CollectiveMainloopFwdSm80ILi4ELi1ELb0EN4cute5tupleIJNS5_1CILi128EEENS7_ILi96EEENS7_ILi64EEEEEELi64ENS_10bfloat16_tEfNS_4arch4Sm80ELb0ELb1ELb1ELb0ELb1ELb0ELb1ELb0EEENS1_21CollectiveEpilogueFwdINS6_IJS8_SA_S9_EEENS6_IJNS7_ILi1EEESI_SI_EEESC_SE_Li128ELb0ELb1ELb0ELb0EEENS1_19SingleTileSchedulerILb0ELb0ELb1ELi128EEEEEEEEEvNT_6ParamsE,"",@"SHT_CUDA_INFO"
	.sectionflags	@""
	.align	4


	//----- nvinfo : EIATTR_CUDA_API_VERSION
	.align		4
        /*0000*/ 	.byte	0x04, 0x37
        /*0002*/ 	.short	(.L_156 - .L_155)
.L_155:
        /*0004*/ 	.word	0x00000082


	//----- nvinfo : EIATTR_KPARAM_INFO
	.align		4
.L_156:
        /*0008*/ 	.byte	0x04, 0x17
        /*000a*/ 	.short	(.L_158 - .L_157)
.L_157:
        /*000c*/ 	.word	0x00000000
        /*0010*/ 	.short	0x0000
        /*0012*/ 	.short	0x0000
        /*0014*/ 	.byte	0x00, 0xf0, 0x61, 0x10


	//----- nvinfo : EIATTR_SPARSE_MMA_MASK
	.align		4
.L_158:
        /*0018*/ 	.byte	0x03, 0x50
        /*001a*/ 	.short	0x0000


	//----- nvinfo : EIATTR_MAXREG_COUNT
	.align		4
        /*001c*/ 	.byte	0x03, 0x1b
        /*001e*/ 	.short	0x00ff


	//----- nvinfo : EIATTR_MERCURY_ISA_VERSION
	.align		4
        /*0020*/ 	.byte	0x03, 0x5f
        /*0022*/ 	.short	0x0101


	//----- nvinfo : EIATTR_EXIT_INSTR_OFFSETS
	.align		4
        /*0024*/ 	.byte	0x04, 0x1c
        /*0026*/ 	.short	(.L_160 - .L_159)


	//   ....[0]....
.L_159:
        /*0028*/ 	.word	0x00000010


	//----- nvinfo : EIATTR_MAX_THREADS
	.align		4
.L_160:
        /*002c*/ 	.byte	0x04, 0x05
        /*002e*/ 	.short	(.L_162 - .L_161)
.L_161:
        /*0030*/ 	.word	0x00000080
        /*0034*/ 	.word	0x00000001
        /*0038*/ 	.word	0x00000001


	//----- nvinfo : EIATTR_CBANK_PARAM_SIZE
	.align		4
.L_162:
        /*003c*/ 	.byte	0x03, 0x19
        /*003e*/ 	.short	0x0418


	//----- nvinfo : EIATTR_PARAM_CBANK
	.align		4
        /*0040*/ 	.byte	0x04, 0x0a
        /*0042*/ 	.short	(.L_164 - .L_163)
	.align		4
.L_163:
        /*0044*/ 	.word	index@(.nv.constant0._ZN7cutlass13device_kernelIN5flash19enable_sm80_to_sm89INS1_16FlashAttnFwdSm80INS1_25CollectiveMainloopFwdSm80ILi4ELi1ELb0EN4cute5tupleIJNS5_1CILi128EEENS7_ILi96EEENS7_ILi64EEEEEELi64ENS_10bfloat16_tEfNS_4arch4Sm80ELb0ELb1ELb1ELb0ELb1ELb0ELb1ELb0EEENS1_21CollectiveEpilogueFwdINS6_IJS8_SA_S9_EEENS6_IJNS7_ILi1EEESI_SI_EEESC_SE_Li128ELb0ELb1ELb0ELb0EEENS1_19SingleTileSchedulerILb0ELb0ELb1ELi128EEEEEEEEEvNT_6ParamsE)
        /*0048*/ 	.short	0x0210
        /*004a*/ 	.short	0x0418


	//----- nvinfo : EIATTR_SW_WAR
	.align		4
.L_164:
        /*004c*/ 	.byte	0x04, 0x36
        /*004e*/ 	.short	(.L_166 - .L_165)
.L_165:
        /*0050*/ 	.word	0x00000008
.L_166:


//--------------------- .nv.info._ZN7cutlass13device_kernelIN5flash19enable_sm80_to_sm89INS1_16FlashAttnFwdSm80INS1_25CollectiveMainloopFwdSm80ILi4ELi1ELb0EN4cute5tupleIJNS5_1CILi128EEENS7_ILi96EEENS7_ILi64EEEEEELi64ENS_10bfloat16_tEfNS_4arch4Sm80ELb0ELb1ELb1ELb1ELb1ELb0ELb1ELb0EEENS1_21CollectiveEpilogueFwdINS6_IJS8_SA_S9_EEENS6_IJNS7_ILi1EEESI_SI_EEESC_SE_Li128ELb1ELb1ELb0ELb0EEENS1_19SingleTileSchedulerILb1ELb0ELb1ELi128EEEEEEEEEvNT_6ParamsE --------------------------
	.section	.nv.info._ZN7cutlass13device_kernelIN5flash19enable_sm80_to_sm89INS1_16FlashAttnFwdSm80INS1_25CollectiveMainloopFwdSm80ILi4ELi1ELb0EN4cute5tupleIJNS5_1CILi128EEENS7_ILi96EEENS7_ILi64EEEEEELi64ENS_10bfloat16_tEfNS_4arch4Sm80ELb0ELb1ELb1ELb1ELb1ELb0ELb1ELb0EEENS1_21CollectiveEpilogueFwdINS6_IJS8_SA_S9_EEENS6_IJNS7_ILi1EEESI_SI_EEESC_SE_Li128ELb1ELb1ELb0ELb0EEENS1_19SingleTileSchedulerILb1ELb0ELb1ELi128EEEEEEEEEvNT_6ParamsE,"",@"SHT_CUDA_INFO"
	.sectionflags	@""
	.align	4


	//----- nvinfo : EIATTR_CUDA_API_VERSION
	.align		4
        /*0000*/ 	.byte	0x04, 0x37
        /*0002*/ 	.short	(.L_168 - .L_167)
.L_167:
        /*0004*/ 	.word	0x00000082


	//----- nvinfo : EIATTR_KPARAM_INFO
	.align		4
.L_168:
        /*0008*/ 	.byte	0x04, 0x17
        /*000a*/ 	.short	(.L_170 - .L_169)
.L_169:
        /*000c*/ 	.word	0x00000000
        /*0010*/ 	.short	0x0000
        /*0012*/ 	.short	0x0000
        /*0014*/ 	.byte	0x00, 0xf0, 0x61, 0x10


	//----- nvinfo : EIATTR_SPARSE_MMA_MASK
	.align		4
.L_170:
        /*0018*/ 	.byte	0x03, 0x50
        /*001a*/ 	.short	0x0000


	//----- nvinfo : EIATTR_MAXREG_COUNT
	.align		4
        /*001c*/ 	.byte	0x03, 0x1b
        /*001e*/ 	.short	0x00ff


	//----- nvinfo : EIATTR_MERCURY_ISA_VERSION
	.align		4
        /*0020*/ 	.byte	0x03, 0x5f
        /*0022*/ 	.short	0x0101


	//----- nvinfo : EIATTR_EXIT_INSTR_OFFSETS
	.align		4
        /*0024*/ 	.byte	0x04, 0x1c
        /*0026*/ 	.short	(.L_172 - .L_171)


	//   ....[0]....
.L_171:
        /*0028*/ 	.word	0x00000010


	//----- nvinfo : EIATTR_MAX_THREADS
	.align		4
.L_172:
        /*002c*/ 	.byte	0x04, 0x05
        /*002e*/ 	.short	(.L_174 - .L_173)
.L_173:
        /*0030*/ 	.word	0x00000080
        /*0034*/ 	.word	0x00000001
        /*0038*/ 	.word	0x00000001


	//----- nvinfo : EIATTR_CBANK_PARAM_SIZE
	.align		4
.L_174:
        /*003c*/ 	.byte	0x03, 0x19
        /*003e*/ 	.short	0x0418


	//----- nvinfo : EIATTR_PARAM_CBANK
	.align		4
        /*0040*/ 	.byte	0x04, 0x0a
        /*0042*/ 	.short	(.L_176 - .L_175)
	.align		4
.L_175:
        /*0044*/ 	.word	index@(.nv.constant0._ZN7cutlass13device_kernelIN5flash19enable_sm80_to_sm89INS1_16FlashAttnFwdSm80INS1_25CollectiveMainloopFwdSm80ILi4ELi1ELb0EN4cute5tupleIJNS5_1CILi128EEENS7_ILi96EEENS7_ILi64EEEEEELi64ENS_10bfloat16_tEfNS_4arch4Sm80ELb0ELb1ELb1ELb1ELb1ELb0ELb1ELb0EEENS1_21CollectiveEpilogueFwdINS6_IJS8_SA_S9_EEENS6_IJNS7_ILi1EEESI_SI_EEESC_SE_Li128ELb1ELb1ELb0ELb0EEENS1_19SingleTileSchedulerILb1ELb0ELb1ELi128EEEEEEEEEvNT_6ParamsE)
        /*0048*/ 	.short	0x0210
        /*004a*/ 	.short	0x0418


	//----- nvinfo : EIATTR_SW_WAR
	.align		4
.L_176:
        /*004c*/ 	.byte	0x04, 0x36
        /*004e*/ 	.short	(.L_178 - .L_177)
.L_177:
        /*0050*/ 	.word	0x00000008
.L_178:


//--------------------- .nv.info._ZN7cutlass13device_kernelIN5flash19enable_sm80_to_sm89INS1_16FlashAttnFwdSm80INS1_25CollectiveMainloopFwdSm80ILi4ELi1ELb0EN4cute5tupleIJNS5_1CILi128EEENS7_ILi96EEENS7_ILi64EEEEEELi64ENS_10bfloat16_tEfNS_4arch4Sm80ELb0ELb1ELb1ELb1ELb1ELb1ELb1ELb0EEENS1_21CollectiveEpilogueFwdINS6_IJS8_SA_S9_EEENS6_IJNS7_ILi1EEESI_SI_EEESC_SE_Li128ELb1ELb1ELb0ELb0EEENS1_19SingleTileSchedulerILb1ELb0ELb1ELi128EEEEEEEEEvNT_6ParamsE --------------------------
	.section	.nv.info._ZN7cutlass13device_kernelIN5flash19enable_sm80_to_sm89INS1_16FlashAttnFwdSm80INS1_25CollectiveMainloopFwdSm80ILi4ELi1ELb0EN4cute5tupleIJNS5_1CILi128EEENS7_ILi96EEENS7_ILi64EEEEEELi64ENS_10bfloat16_tEfNS_4arch4Sm80ELb0ELb1ELb1ELb1ELb1ELb1ELb1ELb0EEENS1_21CollectiveEpilogueFwdINS6_IJS8_SA_S9_EEENS6_IJNS7_ILi1EEESI_SI_EEESC_SE_Li128ELb1ELb1ELb0ELb0EEENS1_19SingleTileSchedulerILb1ELb0ELb1ELi128EEEEEEEEEvNT_6ParamsE,"",@"SHT_CUDA_INFO"
	.sectionflags	@""
	.align	4


	//----- nvinfo : EIATTR_CUDA_API_VERSION
	.align		4
        /*0000*/ 	.byte	0x04, 0x37
        /*0002*/ 	.short	(.L_180 - .L_179)
.L_179:
        /*0004*/ 	.word	0x00000082


	//----- nvinfo : EIATTR_KPARAM_INFO
	.align		4
.L_180:
        /*0008*/ 	.byte	0x04, 0x17
        /*000a*/ 	.short	(.L_182 - .L_181)
.L_181:
        /*000c*/ 	.word	0x00000000
        /*0010*/ 	.short	0x0000
        /*0012*/ 	.short	0x0000
        /*0014*/ 	.byte	0x00, 0xf0, 0x61, 0x10


	//----- nvinfo : EIATTR_SPARSE_MMA_MASK
	.align		4
.L_182:
        /*0018*/ 	.byte	0x03, 0x50
        /*001a*/ 	.short	0x0000


	//----- nvinfo : EIATTR_MAXREG_COUNT
	.align		4
        /*001c*/ 	.byte	0x03, 0x1b
        /*001e*/ 	.short	0x00ff


	//----- nvinfo : EIATTR_MERCURY_ISA_VERSION
	.align		4
        /*0020*/ 	.byte	0x03, 0x5f
        /*0022*/ 	.short	0x0101


	//----- nvinfo : EIATTR_EXIT_INSTR_OFFSETS
	.align		4
        /*0024*/ 	.byte	0x04, 0x1c
        /*0026*/ 	.short	(.L_184 - .L_183)


	//   ....[0]....
.L_183:
        /*0028*/ 	.word	0x00000010


	//----- nvinfo : EIATTR_MAX_THREADS
	.align		4
.L_184:
        /*002c*/ 	.byte	0x04, 0x05
        /*002e*/ 	.short	(.L_186 - .L_185)
.L_185:
        /*0030*/ 	.word	0x00000080
        /*0034*/ 	.word	0x00000001
        /*0038*/ 	.word	0x00000001


	//----- nvinfo : EIATTR_CBANK_PARAM_SIZE
	.align		4
.L_186:
        /*003c*/ 	.byte	0x03, 0x19
        /*003e*/ 	.short	0x0418


	//----- nvinfo : EIATTR_PARAM_CBANK
	.align		4
        /*0040*/ 	.byte	0x04, 0x0a
        /*0042*/ 	.short	(.L_188 - .L_187)
	.align		4
.L_187:
        /*0044*/ 	.word	index@(.nv.constant0._ZN7cutlass13device_kernelIN5flash19enable_sm80_to_sm89INS1_16FlashAttnFwdSm80INS1_25CollectiveMainloopFwdSm80ILi4ELi1ELb0EN4cute5tupleIJNS5_1CILi128EEENS7_ILi96EEENS7_ILi64EEEEEELi64ENS_10bfloat16_tEfNS_4arch4Sm80ELb0ELb1ELb1ELb1ELb1ELb1ELb1ELb0EEENS1_21CollectiveEpilogueFwdINS6_IJS8_SA_S9_EEENS6_IJNS7_ILi1EEESI_SI_EEESC_SE_Li128ELb1ELb1ELb0ELb0EEENS1_19SingleTileSchedulerILb1ELb0ELb1ELi128EEEEEEEEEvNT_6ParamsE)
        /*0048*/ 	.short	0x0210
        /*004a*/ 	.short	0x0418


	//----- nvinfo : EIATTR_SW_WAR
	.align		4
.L_188:
        /*004c*/ 	.byte	0x04, 0x36
        /*004e*/ 	.short	(.L_190 - .L_189)
.L_189:
        /*0050*/ 	.word	0x00000008
.L_190:


//--------------------- .nv.info._ZN7cutlass13device_kernelIN5flash19enable_sm80_to_sm89INS1_16FlashAttnFwdSm80INS1_25CollectiveMainloopFwdSm80ILi4ELi1ELb0EN4cute5tupleIJNS5_1CILi128EEENS7_ILi112EEENS7_ILi64EEEEEELi64ENS_10bfloat16_tEfNS_4arch4Sm80ELb1ELb0ELb1ELb0ELb1ELb0ELb1ELb0EEENS1_21CollectiveEpilogueFwdINS6_IJS8_SA_S9_EEENS6_IJNS7_ILi1EEESI_SI_EEESC_SE_Li128ELb0ELb1ELb0ELb0EEENS1_30DynamicPersistentTileSchedulerILi128ELi128ELb0ELb1ELb0EEEEEEEEEvNT_6ParamsE --------------------------
	.section	.nv.info._ZN7cutlass13device_kernelIN5flash19enable_sm80_to_sm89INS1_16FlashAttnFwdSm80INS1_25CollectiveMainloopFwdSm80ILi4ELi1ELb0EN4cute5tupleIJNS5_1CILi128EEENS7_ILi112EEENS7_ILi64EEEEEELi64ENS_10bfloat16_tEfNS_4arch4Sm80ELb1ELb0ELb1ELb0ELb1ELb0ELb1ELb0EEENS1_21CollectiveEpilogueFwdINS6_IJS8_SA_S9_EEENS6_IJNS7_ILi1EEESI_SI_EEESC_SE_Li128ELb0ELb1ELb0ELb0EEENS1_30DynamicPersistentTileSchedulerILi128ELi128ELb0ELb1ELb0EEEEEEEEEvNT_6ParamsE,"",@"SHT_CUDA_INFO"
	.sectionflags	@""
	.align	4


	//----- nvinfo : EIATTR_CUDA_API_VERSION
	.align		4
        /*0000*/ 	.byte	0x04, 0x37
        /*0002*/ 	.short	(.L_192 - .L_191)
.L_191:
        /*0004*/ 	.word	0x00000082


	//----- nvinfo : EIATTR_KPARAM_INFO
	.align		4
.L_192:
        /*0008*/ 	.byte	0x04, 0x17
        /*000a*/ 	.short	(.L_194 - .L_193)
.L_193:
        /*000c*/ 	.word	0x00000000
        /*0010*/ 	.short	0x0000
        /*0012*/ 	.short	0x0000
        /*0014*/ 	.byte	0x00, 0xf0, 0xa1, 0x10


	//----- nvinfo : EIATTR_SPARSE_MMA_MASK
	.align		4
.L_194:
        /*0018*/ 	.byte	0x03, 0x50
        /*001a*/ 	.short	0x0000


	//----- nvinfo : EIATTR_MAXREG_COUNT
	.align		4
        /*001c*/ 	.byte	0x03, 0x1b
        /*001e*/ 	.short	0x00ff


	//----- nvinfo : EIATTR_MERCURY_ISA_VERSION
	.align		4
        /*0020*/ 	.byte	0x03, 0x5f
        /*0022*/ 	.short	0x0101


	//----- nvinfo : EIATTR_EXIT_INSTR_OFFSETS
	.align		4
        /*0024*/ 	.byte	0x04, 0x1c
        /*0026*/ 	.short	(.L_196 - .L_195)


	//   ....[0]....
.L_195:
        /*0028*/ 	.word	0x00000010


	//----- nvinfo : EIATTR_MAX_THREADS
	.align		4
.L_196:
        /*002c*/ 	.byte	0x04, 0x05
        /*002e*/ 	.short	(.L_198 - .L_197)
.L_197:
        /*0030*/ 	.word	0x00000080
        /*0034*/ 	.word	0x00000001
        /*0038*/ 	.word	0x00000001


	//----- nvinfo : EIATTR_CBANK_PARAM_SIZE
	.align		4
.L_198:
        /*003c*/ 	.byte	0x03, 0x19
        /*003e*/ 	.short	0x0428


	//----- nvinfo : EIATTR_PARAM_CBANK
	.align		4
        /*0040*/ 	.byte	0x04, 0x0a
        /*0042*/ 	.short	(.L_200 - .L_199)
	.align		4
.L_199:
        /*0044*/ 	.word	index@(.nv.constant0._ZN7cutlass13device_kernelIN5flash19enable_sm80_to_sm89INS1_16FlashAttnFwdSm80INS1_25CollectiveMainloopFwdSm80ILi4ELi1ELb0EN4cute5tupleIJNS5_1CILi128EEENS7_ILi112EEENS7_ILi64EEEEEELi64ENS_10bfloat16_tEfNS_4arch4Sm80ELb1ELb0ELb1ELb0ELb1ELb0ELb1ELb0EEENS1_21CollectiveEpilogueFwdINS6_IJS8_SA_S9_EEENS6_IJNS7_ILi1EEESI_SI_EEESC_SE_Li128ELb0ELb1ELb0ELb0EEENS1_30DynamicPersistentTileSchedulerILi128ELi128ELb0ELb1ELb0EEEEEEEEEvNT_6ParamsE)
        /*0048*/ 	.short	0x0210
        /*004a*/ 	.short	0x0428


	//----- nvinfo : EIATTR_SW_WAR
	.align		4
.L_200:
        /*004c*/ 	.byte	0x04, 0x36
        /*004e*/ 	.short	(.L_202 - .L_201)
.L_201:
        /*0050*/ 	.word	0x00000008
.L_202:


//--------------------- .nv.info._ZN7cutlass13device_kernelIN5flash19enable_sm80_to_sm89INS1_16FlashAttnFwdSm80INS1_25CollectiveMainloopFwdSm80ILi4ELi1ELb0EN4cute5tupleIJNS5_1CILi128EEENS7_ILi112EEENS7_ILi64EEEEEELi64ENS_10bfloat16_tEfNS_4arch4Sm80ELb1ELb0ELb1ELb1ELb1ELb0ELb1ELb0EEENS1_21CollectiveEpilogueFwdINS6_IJS8_SA_S9_EEENS6_IJNS7_ILi1EEESI_SI_EEESC_SE_Li128ELb1ELb1ELb0ELb0EEENS1_19SingleTileSchedulerILb1ELb0ELb1ELi128EEEEEEEEEvNT_6ParamsE --------------------------
	.section	.nv.info._ZN7cutlass13device_kernelIN5flash19enable_sm80_to_sm89INS1_16FlashAttnFwdSm80INS1_25CollectiveMainloopFwdSm80ILi4ELi1ELb0EN4cute5tupleIJNS5_1CILi128EEENS7_ILi112EEENS7_ILi64EEEEEELi64ENS_10bfloat16_tEfNS_4arch4Sm80ELb1ELb0ELb1ELb1ELb1ELb0ELb1ELb0EEENS1_21CollectiveEpilogueFwdINS6_IJS8_SA_S9_EEENS6_IJNS7_ILi1EEESI_SI_EEESC_SE_Li128ELb1ELb1ELb0ELb0EEENS1_19SingleTileSchedulerILb1ELb0ELb1ELi128EEEEEEEEEvNT_6ParamsE,"",@"SHT_CUDA_INFO"
	.sectionflags	@""
	.align	4


	//----- nvinfo : EIATTR_CUDA_API_VERSION
	.align		4
        /*0000*/ 	.byte	0x04, 0x37
        /*0002*/ 	.short	(.L_204 - .L_203)
.L_203:
        /*0004*/ 	.word	0x00000082


	//----- nvinfo : EIATTR_KPARAM_INFO
	.align		4
.L_204:
        /*0008*/ 	.byte	0x04, 0x17
        /*000a*/ 	.short	(.L_206 - .L_205)
.L_205:
        /*000c*/ 	.word	0x00000000
        /*0010*/ 	.short	0x0000
        /*0012*/ 	.short	0x0000
        /*0014*/ 	.byte	0x00, 0xf0, 0x61, 0x10


	//----- nvinfo : EIATTR_SPARSE_MMA_MASK
	.align		4
.L_206:
        /*0018*/ 	.byte	0x03, 0x50
        /*001a*/ 	.short	0x0000


	//----- nvinfo : EIATTR_MAXREG_COUNT
	.align		4
        /*001c*/ 	.byte	0x03, 0x1b
        /*001e*/ 	.short	0x00ff


	//----- nvinfo : EIATTR_MERCURY_ISA_VERSION
	.align		4
        /*0020*/ 	.byte	0x03, 0x5f
        /*0022*/ 	.short	0x0101


	//----- nvinfo : EIATTR_EXIT_INSTR_OFFSETS
	.align		4
        /*0024*/ 	.byte	0x04, 0x1c
        /*0026*/ 	.short	(.L_208 - .L_207)


	//   ....[0]....
.L_207:
        /*0028*/ 	.word	0x00000010


	//----- nvinfo : EIATTR_MAX_THREADS
	.align		4
.L_208:
        /*002c*/ 	.byte	0x04, 0x05
        /*002e*/ 	.short	(.L_210 - .L_209)
.L_209:
        /*0030*/ 	.word	0x00000080
        /*0034*/ 	.word	0x00000001
        /*0038*/ 	.word	0x00000001


	//----- nvinfo : EIATTR_CBANK_PARAM_SIZE
	.align		4
.L_210:
        /*003c*/ 	.byte	0x03, 0x19
        /*003e*/ 	.short	0x0418


	//----- nvinfo : EIATTR_PARAM_CBANK
	.align		4
        /*0040*/ 	.byte	0x04, 0x0a
        /*0042*/ 	.short	(.L_212 - .L_211)
	.align		4
.L_211:
        /*0044*/ 	.word	index@(.nv.constant0._ZN7cutlass13device_kernelIN5flash19enable_sm80_to_sm89INS1_16FlashAttnFwdSm80INS1_25CollectiveMainloopFwdSm80ILi4ELi1ELb0EN4cute5tupleIJNS5_1CILi128EEENS7_ILi112EEENS7_ILi64EEEEEELi64ENS_10bfloat16_tEfNS_4arch4Sm80ELb1ELb0ELb1ELb1ELb1ELb0ELb1ELb0EEENS1_21CollectiveEpilogueFwdINS6_IJS8_SA_S9_EEENS6_IJNS7_ILi1EEESI_SI_EEESC_SE_Li128ELb1ELb1ELb0ELb0EEENS1_19SingleTileSchedulerILb1ELb0ELb1ELi128EEEEEEEEEvNT_6ParamsE)
        /*0048*/ 	.short	0x0210
        /*004a*/ 	.short	0x0418


	//----- nvinfo : EIATTR_SW_WAR
	.align		4
.L_212:
        /*004c*/ 	.byte	0x04, 0x36
        /*004e*/ 	.short	(.L_214 - .L_213)
.L_213:
        /*0050*/ 	.word	0x00000008
.L_214:


//--------------------- .nv.info._ZN7cutlass13device_kernelIN5flash19enable_sm80_to_sm89INS1_16FlashAttnFwdSm80INS1_25CollectiveMainloopFwdSm80ILi4ELi1ELb0EN4cute5tupleIJNS5_1CILi128EEENS7_ILi112EEENS7_ILi64EEEEEELi64ENS_10bfloat16_tEfNS_4arch4Sm80ELb1ELb0ELb1ELb1ELb1ELb1ELb1ELb0EEENS1_21CollectiveEpilogueFwdINS6_IJS8_SA_S9_EEENS6_IJNS7_ILi1EEESI_SI_EEESC_SE_Li128ELb1ELb1ELb0ELb0EEENS1_19SingleTileSchedulerILb1ELb0ELb1ELi128EEEEEEEEEvNT_6ParamsE --------------------------
	.section	.nv.info._ZN7cutlass13device_kernelIN5flash19enable_sm80_to_sm89INS1_16FlashAttnFwdSm80INS1_25CollectiveMainloopFwdSm80ILi4ELi1ELb0EN4cute5tupleIJNS5_1CILi128EEENS7_ILi112EEENS7_ILi64EEEEEELi64ENS_10bfloat16_tEfNS_4arch4Sm80ELb1ELb0ELb1ELb1ELb1ELb1ELb1ELb0EEENS1_21CollectiveEpilogueFwdINS6_IJS8_SA_S9_EEENS6_IJNS7_ILi1EEESI_SI_EEESC_SE_Li128ELb1ELb1ELb0ELb0EEENS1_19SingleTileSchedulerILb1ELb0ELb1ELi128EEEEEEEEEvNT_6ParamsE,"",@"SHT_CUDA_INFO"
	.sectionflags	@""
	.align	4


	//----- nvinfo : EIATTR_CUDA_API_VERSION
	.align		4
        /*0000*/ 	.byte	0x04, 0x37
        /*0002*/ 	.short	(.L_216 - .L_215)
.L_215:
        /*0004*/ 	.word	0x00000082


	//----- nvinfo : EIATTR_KPARAM_INFO
	.align		4
.L_216:
        /*0008*/ 	.byte	0x04, 0x17
        /*000a*/ 	.short	(.L_218 - .L_217)
.L_217:
        /*000c*/ 	.word	0x00000000
        /*0010*/ 	.short	0x0000
        /*0012*/ 	.short	0x0000
        /*0014*/ 	.byte	0x00, 0xf0, 0x61, 0x10


	//----- nvinfo : EIATTR_SPARSE_MMA_MASK
	.align		4
.L_218:
        /*0018*/ 	.byte	0x03, 0x50
        /*001a*/ 	.short	0x0000


	//----- nvinfo : EIATTR_MAXREG_COUNT
	.align		4
        /*001c*/ 	.byte	0x03, 0x1b
        /*001e*/ 	.short	0x00ff


	//----- nvinfo : EIATTR_MERCURY_ISA_VERSION
	.align		4
        /*0020*/ 	.byte	0x03, 0x5f
        /*0022*/ 	.short	0x0101


	//----- nvinfo : EIATTR_EXIT_INSTR_OFFSETS
	.align		4
        /*0024*/ 	.byte	0x04, 0x1c
        /*0026*/ 	.short	(.L_220 - .L_219)


	//   ....[0]....
.L_219:
        /*0028*/ 	.word	0x00000010


	//----- nvinfo : EIATTR_MAX_THREADS
	.align		4
.L_220:
        /*002c*/ 	.byte	0x04, 0x05
        /*002e*/ 	.short	(.L_222 - .L_221)
.L_221:
        /*0030*/ 	.word	0x00000080
        /*0034*/ 	.word	0x00000001
        /*0038*/ 	.word	0x00000001


	//----- nvinfo : EIATTR_CBANK_PARAM_SIZE
	.align		4
.L_222:
        /*003c*/ 	.byte	0x03, 0x19
        /*003e*/ 	.short	0x0418


	//----- nvinfo : EIATTR_PARAM_CBANK
	.align		4
        /*0040*/ 	.byte	0x04, 0x0a
        /*0042*/ 	.short	(.L_224 - .L_223)
	.align		4
.L_223:
        /*0044*/ 	.word	index@(.nv.constant0._ZN7cutlass13device_kernelIN5flash19enable_sm80_to_sm89INS1_16FlashAttnFwdSm80INS1_25CollectiveMainloopFwdSm80ILi4ELi1ELb0EN4cute5tupleIJNS5_1CILi128EEENS7_ILi112EEENS7_ILi64EEEEEELi64ENS_10bfloat16_tEfNS_4arch4Sm80ELb1ELb0ELb1ELb1ELb1ELb1ELb1ELb0EEENS1_21CollectiveEpilogueFwdINS6_IJS8_SA_S9_EEENS6_IJNS7_ILi1EEESI_SI_EEESC_SE_Li128ELb1ELb1ELb0ELb0EEENS1_19SingleTileSchedulerILb1ELb0ELb1ELi128EEEEEEEEEvNT_6ParamsE)
        /*0048*/ 	.short	0x0210
        /*004a*/ 	.short	0x0418


	//----- nvinfo : EIATTR_SW_WAR
	.align		4
.L_224:
        /*004c*/ 	.byte	0x04, 0x36
        /*004e*/ 	.short	(.L_226 - .L_225)
.L_225:
        /*0050*/ 	.word	0x00000008
.L_226:


//--------------------- .nv.info._ZN7cutlass13device_kernelIN5flash19enable_sm80_to_sm89INS1_16FlashAttnFwdSm80INS1_25CollectiveMainloopFwdSm80ILi4ELi1ELb0EN4cute5tupleIJNS5_1CILi128EEENS7_ILi112EEENS7_ILi64EEEEEELi64ENS_10bfloat16_tEfNS_4arch4Sm80ELb0ELb0ELb0ELb0ELb1ELb0ELb1ELb0EEENS1_21CollectiveEpilogueFwdINS6_IJS8_SA_S9_EEENS6_IJNS7_ILi1EEESI_SI_EEESC_SE_Li128ELb0ELb1ELb0ELb0EEENS1_19SingleTileSchedulerILb0ELb0ELb1ELi128EEEEEEEEEvNT_6ParamsE --------------------------
	.section	.nv.info._ZN7cutlass13device_kernelIN5flash19enable_sm80_to_sm89INS1_16FlashAttnFwdSm80INS1_25CollectiveMainloopFwdSm80ILi4ELi1ELb0EN4cute5tupleIJNS5_1CILi128EEENS7_ILi112EEENS7_ILi64EEEEEELi64ENS_10bfloat16_tEfNS_4arch4Sm80ELb0ELb0ELb0ELb0ELb1ELb0ELb1ELb0EEENS1_21CollectiveEpilogueFwdINS6_IJS8_SA_S9_EEENS6_IJNS7_ILi1EEESI_SI_EEESC_SE_Li128ELb0ELb1ELb0ELb0EEENS1_19SingleTileSchedulerILb0ELb0ELb1ELi128EEEEEEEEEvNT_6ParamsE,"",@"SHT_CUDA_INFO"
	.sectionflags	@""
	.align	4


	//----- nvinfo : EIATTR_CUDA_API_VERSION
	.align		4
        /*0000*/ 	.byte	0x04, 0x37
        /*0002*/ 	.short	(.L_228 - .L_227)
.L_227:
        /*0004*/ 	.word	0x00000082


	//----- nvinfo : EIATTR_KPARAM_INFO
	.align		4
.L_228:
        /*0008*/ 	.byte	0x04, 0x17
        /*000a*/ 	.short	(.L_230 - .L_229)
.L_229:
        /*000c*/ 	.word	0x00000000
        /*0010*/ 	.short	0x0000
        /*0012*/ 	.short	0x0000
        /*0014*/ 	.byte	0x00, 0xf0, 0x61, 0x10


	//----- nvinfo : EIATTR_SPARSE_MMA_MASK
	.align		4
.L_230:
        /*0018*/ 	.byte	0x03, 0x50
        /*001a*/ 	.short	0x0000


	//----- nvinfo : EIATTR_MAXREG_COUNT
	.align		4
        /*001c*/ 	.byte	0x03, 0x1b
        /*001e*/ 	.short	0x00ff


	//----- nvinfo : EIATTR_MERCURY_ISA_VERSION
	.align		4
        /*0020*/ 	.byte	0x03, 0x5f
        /*0022*/ 	.short	0x0101


	//----- nvinfo : EIATTR_EXIT_INSTR_OFFSETS
	.align		4
        /*0024*/ 	.byte	0x04, 0x1c
        /*0026*/ 	.short	(.L_232 - .L_231)


	//   ....[0]....
.L_231:
        /*0028*/ 	.word	0x00000010


	//----- nvinfo : EIATTR_MAX_THREADS
	.align		4
.L_232:
        /*002c*/ 	.byte	0x04, 0x05
        /*002e*/ 	.short	(.L_234 - .L_233)
.L_233:
        /*0030*/ 	.word	0x00000080
        /*0034*/ 	.word	0x00000001
        /*0038*/ 	.word	0x00000001


	//----- nvinfo : EIATTR_CBANK_PARAM_SIZE
	.align		4
.L_234:
        /*003c*/ 	.byte	0x03, 0x19
        /*003e*/ 	.short	0x0418


	//----- nvinfo : EIATTR_PARAM_CBANK
	.align		4
        /*0040*/ 	.byte	0x04, 0x0a
        /*0042*/ 	.short	(.L_236 - .L_235)
	.align		4
.L_235:
        /*0044*/ 	.word	index@(.nv.constant0._ZN7cutlass13device_kernelIN5flash19enable_sm80_to_sm89INS1_16FlashAttnFwdSm80INS1_25CollectiveMainloopFwdSm80ILi4ELi1ELb0EN4cute5tupleIJNS5_1CILi128EEENS7_ILi112EEENS7_ILi64EEEEEELi64ENS_10bfloat16_tEfNS_4arch4Sm80ELb0ELb0ELb0ELb0ELb1ELb0ELb1ELb0EEENS1_21CollectiveEpilogueFwdINS6_IJS8_SA_S9_EEENS6_IJNS7_ILi1EEESI_SI_EEESC_SE_Li128ELb0ELb1ELb0ELb0EEENS1_19SingleTileSchedulerILb0ELb0ELb1ELi128EEEEEEEEEvNT_6ParamsE)
        /*0048*/ 	.short	0x0210
        /*004a*/ 	.short	0x0418


	//----- nvinfo : EIATTR_SW_WAR
	.align		4
.L_236:
        /*004c*/ 	.byte	0x04, 0x36
        /*004e*/ 	.short	(.L_238 - .L_237)
.L_237:
        /*0050*/ 	.word	0x00000008
.L_238:


//--------------------- .nv.info._ZN7cutlass13device_kernelIN5flash19enable_sm80_to_sm89INS1_16FlashAttnFwdSm80INS1_25CollectiveMainloopFwdSm80ILi4ELi1ELb0EN4cute5tupleIJNS5_1CILi128EEENS7_ILi112EEENS7_ILi64EEEEEELi64ENS_10bfloat16_tEfNS_4arch4Sm80ELb0ELb0ELb0ELb1ELb1ELb0ELb1ELb0EEENS1_21CollectiveEpilogueFwdINS6_IJS8_SA_S9_EEENS6_IJNS7_ILi1EEESI_SI_EEESC_SE_Li128ELb1ELb1ELb0ELb0EEENS1_19SingleTileSchedulerILb1ELb0ELb1ELi128EEEEEEEEEvNT_6ParamsE --------------------------
	.section	.nv.info._ZN7cutlass13device_kernelIN5flash19enable_sm80_to_sm89INS1_16FlashAttnFwdSm80INS1_25CollectiveMainloopFwdSm80ILi4ELi1ELb0EN4cute5tupleIJNS5_1CILi128EEENS7_ILi112EEENS7_ILi64EEEEEELi64ENS_10bfloat16_tEfNS_4arch4Sm80ELb0ELb0ELb0ELb1ELb1ELb0ELb1ELb0EEENS1_21CollectiveEpilogueFwdINS6_IJS8_SA_S9_EEENS6_IJNS7_ILi1EEESI_SI_EEESC_SE_Li128ELb1ELb1ELb0ELb0EEENS1_19SingleTileSchedulerILb1ELb0ELb1ELi128EEEEEEEEEvNT_6ParamsE,"",@"SHT_CUDA_INFO"
	.sectionflags	@""
	.align	4


	//----- nvinfo : EIATTR_CUDA_API_VERSION
	.align		4
        /*0000*/ 	.byte	0x04, 0x37
        /*0002*/ 	.short	(.L_240 - .L_239)
.L_239:
        /*0004*/ 	.word	0x00000082


	//----- nvinfo : EIATTR_KPARAM_INFO
	.align		4
.L_240:
        /*0008*/ 	.byte	0x04, 0x17
        /*000a*/ 	.short	(.L_242 - .L_241)
.L_241:
        /*000c*/ 	.word	0x00000000
        /*0010*/ 	.short	0x0000
        /*0012*/ 	.short	0x0000
        /*0014*/ 	.byte	0x00, 0xf0, 0x61, 0x10


	//----- nvinfo : EIATTR_SPARSE_MMA_MASK
	.align		4
.L_242:
        /*0018*/ 	.byte	0x03, 0x50
        /*001a*/ 	.short	0x0000


	//----- nvinfo : EIATTR_MAXREG_COUNT
	.align		4
        /*001c*/ 	.byte	0x03, 0x1b
        /*001e*/ 	.short	0x00ff


	//----- nvinfo : EIATTR_MERCURY_ISA_VERSION
	.align		4
        /*0020*/ 	.byte	0x03, 0x5f
        /*0022*/ 	.short	0x0101


	//----- nvinfo : EIATTR_EXIT_INSTR_OFFSETS
	.align		4
        /*0024*/ 	.byte	0x04, 0x1c
        /*0026*/ 	.short	(.L_244 - .L_243)


	//   ....[0]....
.L_243:
        /*0028*/ 	.word	0x00000010


	//----- nvinfo : EIATTR_MAX_THREADS
	.align		4
.L_244:
        /*002c*/ 	.byte	0x04, 0x05
        /*002e*/ 	.short	(.L_246 - .L_245)
.L_245:
        /*0030*/ 	.word	0x00000080
        /*0034*/ 	.word	0x00000001
        /*0038*/ 	.word	0x00000001


	//----- nvinfo : EIATTR_CBANK_PARAM_SIZE
	.align		4
.L_246:
        /*003c*/ 	.byte	0x03, 0x19
        /*003e*/ 	.short	0x0418


	//----- nvinfo : EIATTR_PARAM_CBANK
	.align		4
        /*0040*/ 	.byte	0x04, 0x0a
        /*0042*/ 	.short	(.L_248 - .L_247)
	.align		4
.L_247:
        /*0044*/ 	.word	index@(.nv.constant0._ZN7cutlass13device_kernelIN5flash19enable_sm80_to_sm89INS1_16FlashAttnFwdSm80INS1_25CollectiveMainloopFwdSm80ILi4ELi1ELb0EN4cute5tupleIJNS5_1CILi128EEENS7_ILi112EEENS7_ILi64EEEEEELi64ENS_10bfloat16_tEfNS_4arch4Sm80ELb0ELb0ELb0ELb1ELb1ELb0ELb1ELb0EEENS1_21CollectiveEpilogueFwdINS6_IJS8_SA_S9_EEENS6_IJNS7_ILi1EEESI_SI_EEESC_SE_Li128ELb1ELb1ELb0ELb0EEENS1_19SingleTileSchedulerILb1ELb0ELb1ELi128EEEEEEEEEvNT_6ParamsE)
        /*0048*/ 	.short	0x0210
        /*004a*/ 	.short	0x0418


	//----- nvinfo : EIATTR_SW_WAR
	.align		4
.L_248:
        /*004c*/ 	.byte	0x04, 0x36
        /*004e*/ 	.short	(.L_250 - .L_249)
.L_249:
        /*0050*/ 	.word	0x00000008
.L_250:


//--------------------- .nv.info._ZN7cutlass13device_kernelIN5flash19enable_sm80_to_sm89INS1_16FlashAttnFwdSm80INS1_25CollectiveMainloopFwdSm80ILi4ELi1ELb0EN4cute5tupleIJNS5_1CILi128EEENS7_ILi112EEENS7_ILi64EEEEEELi64ENS_10bfloat16_tEfNS_4arch4Sm80ELb0ELb0ELb0ELb1ELb1ELb1ELb1ELb0EEENS1_21CollectiveEpilogueFwdINS6_IJS8_SA_S9_EEENS6_IJNS7_ILi1EEESI_SI_EEESC_SE_Li128ELb1ELb1ELb0ELb0EEENS1_19SingleTileSchedulerILb1ELb0ELb1ELi128EEEEEEEEEvNT_6ParamsE --------------------------
	.section	.nv.info._ZN7cutlass13device_kernelIN5flash19enable_sm80_to_sm89INS1_16FlashAttnFwdSm80INS1_25CollectiveMainloopFwdSm80ILi4ELi1ELb0EN4cute5tupleIJNS5_1CILi128EEENS7_ILi112EEENS7_ILi64EEEEEELi64ENS_10bfloat16_tEfNS_4arch4Sm80ELb0ELb0ELb0ELb1ELb1ELb1ELb1ELb0EEENS1_21CollectiveEpilogueFwdINS6_IJS8_SA_S9_EEENS6_IJNS7_ILi1EEESI_SI_EEESC_SE_Li128ELb1ELb1ELb0ELb0EEENS1_19SingleTileSchedulerILb1ELb0ELb1ELi128EEEEEEEEEvNT_6ParamsE,"",@"SHT_CUDA_INFO"
	.sectionflags	@""
	.align	4


	//----- nvinfo : EIATTR_CUDA_API_VERSION
	.align		4
        /*0000*/ 	.byte	0x04, 0x37
        /*0002*/ 	.short	(.L_252 - .L_251)
.L_251:
        /*0004*/ 	.word	0x00000082


	//----- nvinfo : EIATTR_KPARAM_INFO
	.align		4
.L_252:
        /*0008*/ 	.byte	0x04, 0x17
        /*000a*/ 	.short	(.L_254 - .L_253)
.L_253:
        /*000c*/ 	.word	0x00000000
        /*0010*/ 	.short	0x0000
        /*0012*/ 	.short	0x0000
        /*0014*/ 	.byte	0x00, 0xf0, 0x61, 0x10


	//----- nvinfo : EIATTR_SPARSE_MMA_MASK
	.align		4
.L_254:
        /*0018*/ 	.byte	0x03, 0x50
        /*001a*/ 	.short	0x0000


	//----- nvinfo : EIATTR_MAXREG_COUNT
	.align		4
        /*001c*/ 	.byte	0x03, 0x1b
        /*001e*/ 	.short	0x00ff


	//----- nvinfo : EIATTR_MERCURY_ISA_VERSION
	.align		4
        /*0020*/ 	.byte	0x03, 0x5f
        /*0022*/ 	.short	0x0101


	//----- nvinfo : EIATTR_EXIT_INSTR_OFFSETS
	.align		4
        /*0024*/ 	.byte	0x04, 0x1c
        /*0026*/ 	.short	(.L_256 - .L_255)


	//   ....[0]....
.L_255:
        /*0028*/ 	.word	0x00000010


	//----- nvinfo : EIATTR_MAX_THREADS
	.align		4
.L_256:
        /*002c*/ 	.byte	0x04, 0x05
        /*002e*/ 	.short	(.L_258 - .L_257)
.L_257:
        /*0030*/ 	.word	0x00000080
        /*0034*/ 	.word	0x00000001
        /*0038*/ 	.word	0x00000001


	//----- nvinfo : EIATTR_CBANK_PARAM_SIZE
	.align		4
.L_258:
        /*003c*/ 	.byte	0x03, 0x19
        /*003e*/ 	.short	0x0418


	//----- nvinfo : EIATTR_PARAM_CBANK
	.align		4
        /*0040*/ 	.byte	0x04, 0x0a
        /*0042*/ 	.short	(.L_260 - .L_259)
	.align		4
.L_259:
        /*0044*/ 	.word	index@(.nv.constant0._ZN7cutlass13device_kernelIN5flash19enable_sm80_to_sm89INS1_16FlashAttnFwdSm80INS1_25CollectiveMainloopFwdSm80ILi4ELi1ELb0EN4cute5tupleIJNS5_1CILi128EEENS7_ILi112EEENS7_ILi64EEEEEELi64ENS_10bfloat16_tEfNS_4arch4Sm80ELb0ELb0ELb0ELb1ELb1ELb1ELb1ELb0EEENS1_21CollectiveEpilogueFwdINS6_IJS8_SA_S9_EEENS6_IJNS7_ILi1EEESI_SI_EEESC_SE_Li128ELb1ELb1ELb0ELb0EEENS1_19SingleTileSchedulerILb1ELb0ELb1ELi128EEEEEEEEEvNT_6ParamsE)
        /*0048*/ 	.short	0x0210
        /*004a*/ 	.short	0x0418


	//----- nvinfo : EIATTR_SW_WAR
	.align		4
.L_260:
        /*004c*/ 	.byte	0x04, 0x36
        /*004e*/ 	.short	(.L_262 - .L_261)
.L_261:
        /*0050*/ 	.word	0x00000008
.L_262:


//--------------------- .nv.info._ZN7cutlass13device_kernelIN5flash19enable_sm80_to_sm89INS1_16FlashAttnFwdSm80INS1_25CollectiveMainloopFwdSm80ILi4ELi1ELb0EN4cute5tupleIJNS5_1CILi128EEENS7_ILi96EEENS7_ILi64EEEEEELi64ENS_10bfloat16_tEfNS_4arch4Sm80ELb0ELb1ELb0ELb0ELb1ELb0ELb1ELb0EEENS1_21CollectiveEpilogueFwdINS6_IJS8_SA_S9_EEENS6_IJNS7_ILi1EEESI_SI_EEESC_SE_Li128ELb0ELb1ELb0ELb0EEENS1_19SingleTileSchedulerILb0ELb0ELb1ELi128EEEEEEEEEvNT_6ParamsE --------------------------
	.section	.nv.info._ZN7cutlass13device_kernelIN5flash19enable_sm80_to_sm89INS1_16FlashAttnFwdSm80INS1_25CollectiveMainloopFwdSm80ILi4ELi1ELb0EN4cute5tupleIJNS5_1CILi128EEENS7_ILi96EEENS7_ILi64EEEEEELi64ENS_10bfloat16_tEfNS_4arch4Sm80ELb0ELb1ELb0ELb0ELb1ELb0ELb1ELb0EEENS1_21CollectiveEpilogueFwdINS6_IJS8_SA_S9_EEENS6_IJNS7_ILi1EEESI_SI_EEESC_SE_Li128ELb0ELb1ELb0ELb0EEENS1_19SingleTileSchedulerILb0ELb0ELb1ELi128EEEEEEEEEvNT_6ParamsE,"",@"SHT_CUDA_INFO"
	.sectionflags	@""
	.align	4


	//----- nvinfo : EIATTR_CUDA_API_VERSION
	.align		4
        /*0000*/ 	.byte	0x04, 0x37
        /*0002*/ 	.short	(.L_264 - .L_263)
.L_263:
        /*0004*/ 	.word	0x00000082


	//----- nvinfo : EIATTR_KPARAM_INFO
	.align		4
.L_264:
        /*0008*/ 	.byte	0x04, 0x17
        /*000a*/ 	.short	(.L_266 - .L_265)
.L_265:
        /*000c*/ 	.word	0x00000000
        /*0010*/ 	.short	0x0000
        /*0012*/ 	.short	0x0000
        /*0014*/ 	.byte	0x00, 0xf0, 0x61, 0x10


	//----- nvinfo : EIATTR_SPARSE_MMA_MASK
	.align		4
.L_266:
        /*0018*/ 	.byte	0x03, 0x50
        /*001a*/ 	.short	0x0000


	//----- nvinfo : EIATTR_MAXREG_COUNT
	.align		4
        /*001c*/ 	.byte	0x03, 0x1b
        /*001e*/ 	.short	0x00ff


	//----- nvinfo : EIATTR_MERCURY_ISA_VERSION
	.align		4
        /*0020*/ 	.byte	0x03, 0x5f
        /*0022*/ 	.short	0x0101


	//----- nvinfo : EIATTR_EXIT_INSTR_OFFSETS
	.align		4
        /*0024*/ 	.byte	0x04, 0x1c
        /*0026*/ 	.short	(.L_268 - .L_267)


	//   ....[0]....
.L_267:
        /*0028*/ 	.word	0x00000010


	//----- nvinfo : EIATTR_MAX_THREADS
	.align		4
.L_268:
        /*002c*/ 	.byte	0x04, 0x05
        /*002e*/ 	.short	(.L_270 - .L_269)
.L_269:
        /*0030*/ 	.word	0x00000080
        /*0034*/ 	.word	0x00000001
        /*0038*/ 	.word	0x00000001


	//----- nvinfo : EIATTR_CBANK_PARAM_SIZE
	.align		4
.L_270:
        /*003c*/ 	.byte	0x03, 0x19
        /*003e*/ 	.short	0x0418


	//----- nvinfo : EIATTR_PARAM_CBANK
	.align		4
        /*0040*/ 	.byte	0x04, 0x0a
        /*0042*/ 	.short	(.L_272 - .L_271)
	.align		4
.L_271:
        /*0044*/ 	.word	index@(.nv.constant0._ZN7cutlass13device_kernelIN5flash19enable_sm80_to_sm89INS1_16FlashAttnFwdSm80INS1_25CollectiveMainloopFwdSm80ILi4ELi1ELb0EN4cute5tupleIJNS5_1CILi128EEENS7_ILi96EEENS7_ILi64EEEEEELi64ENS_10bfloat16_tEfNS_4arch4Sm80ELb0ELb1ELb0ELb0ELb1ELb0ELb1ELb0EEENS1_21CollectiveEpilogueFwdINS6_IJS8_SA_S9_EEENS6_IJNS7_ILi1EEESI_SI_EEESC_SE_Li128ELb0ELb1ELb0ELb0EEENS1_19SingleTileSchedulerILb0ELb0ELb1ELi128EEEEEEEEEvNT_6ParamsE)
        /*0048*/ 	.short	0x0210
        /*004a*/ 	.short	0x0418


	//----- nvinfo : EIATTR_SW_WAR
	.align		4
.L_272:
        /*004c*/ 	.byte	0x04, 0x36
        /*004e*/ 	.short	(.L_274 - .L_273)
.L_273:
        /*0050*/ 	.word	0x00000008
.L_274:


//--------------------- .nv.info._ZN7cutlass13device_kernelIN5flash19enable_sm80_to_sm89INS1_16FlashAttnFwdSm80INS1_25CollectiveMainloopFwdSm80ILi4ELi1ELb0EN4cute5tupleIJNS5_1CILi128EEENS7_ILi96EEENS7_ILi64EEEEEELi64ENS_10bfloat16_tEfNS_4arch4Sm80ELb0ELb1ELb0ELb1ELb1ELb0ELb1ELb0EEENS1_21CollectiveEpilogueFwdINS6_IJS8_SA_S9_EEENS6_IJNS7_ILi1EEESI_SI_EEESC_SE_Li128ELb1ELb1ELb0ELb0EEENS1_19SingleTileSchedulerILb1ELb0ELb1ELi128EEEEEEEEEvNT_6ParamsE --------------------------
	.section	.nv.info._ZN7cutlass13device_kernelIN5flash19enable_sm80_to_sm89INS1_16FlashAttnFwdSm80INS1_25CollectiveMainloopFwdSm80ILi4ELi1ELb0EN4cute5tupleIJNS5_1CILi128EEENS7_ILi96EEENS7_ILi64EEEEEELi64ENS_10bfloat16_tEfNS_4arch4Sm80ELb0ELb1ELb0ELb1ELb1ELb0ELb1ELb0EEENS1_21CollectiveEpilogueFwdINS6_IJS8_SA_S9_EEENS6_IJNS7_ILi1EEESI_SI_EEESC_SE_Li128ELb1ELb1ELb0ELb0EEENS1_19SingleTileSchedulerILb1ELb0ELb1ELi128EEEEEEEEEvNT_6ParamsE,"",@"SHT_CUDA_INFO"
	.sectionflags	@""
	.align	4


	//----- nvinfo : EIATTR_CUDA_API_VERSION
	.align		4
        /*0000*/ 	.byte	0x04, 0x37
        /*0002*/ 	.short	(.L_276 - .L_275)
.L_275:
        /*0004*/ 	.word	0x00000082


	//----- nvinfo : EIATTR_KPARAM_INFO
	.align		4
.L_276:
        /*0008*/ 	.byte	0x04, 0x17
        /*000a*/ 	.short	(.L_278 - .L_277)
.L_277:
        /*000c*/ 	.word	0x00000000
        /*0010*/ 	.short	0x0000
        /*0012*/ 	.short	0x0000
        /*0014*/ 	.byte	0x00, 0xf0, 0x61, 0x10


	//----- nvinfo : EIATTR_SPARSE_MMA_MASK
	.align		4
.L_278:
        /*0018*/ 	.byte	0x03, 0x50
        /*001a*/ 	.short	0x0000


	//----- nvinfo : EIATTR_MAXREG_COUNT
	.align		4
        /*001c*/ 	.byte	0x03, 0x1b
        /*001e*/ 	.short	0x00ff


	//----- nvinfo : EIATTR_MERCURY_ISA_VERSION
	.align		4
        /*0020*/ 	.byte	0x03, 0x5f
        /*0022*/ 	.short	0x0101


	//----- nvinfo : EIATTR_EXIT_INSTR_OFFSETS
	.align		4
        /*0024*/ 	.byte	0x04, 0x1c
        /*0026*/ 	.short	(.L_280 - .L_279)


	//   ....[0]....
.L_279:
        /*0028*/ 	.word	0x00000010


	//----- nvinfo : EIATTR_MAX_THREADS
	.align		4
.L_280:
        /*002c*/ 	.byte	0x04, 0x05
        /*002e*/ 	.short	(.L_282 - .L_281)
.L_281:
        /*0030*/ 	.word	0x00000080
        /*0034*/ 	.word	0x00000001
        /*0038*/ 	.word	0x00000001


	//----- nvinfo : EIATTR_CBANK_PARAM_SIZE
	.align		4
.L_282:
        /*003c*/ 	.byte	0x03, 0x19
        /*003e*/ 	.short	0x0418


	//----- nvinfo : EIATTR_PARAM_CBANK
	.align		4
        /*0040*/ 	.byte	0x04, 0x0a
        /*0042*/ 	.short	(.L_284 - .L_283)
	.align		4
.L_283:
        /*0044*/ 	.word	index@(.nv.constant0._ZN7cutlass13device_kernelIN5flash19enable_sm80_to_sm89INS1_16FlashAttnFwdSm80INS1_25CollectiveMainloopFwdSm80ILi4ELi1ELb0EN4cute5tupleIJNS5_1CILi128EEENS7_ILi96EEENS7_ILi64EEEEEELi64ENS_10bfloat16_tEfNS_4arch4Sm80ELb0ELb1ELb0ELb1ELb1ELb0ELb1ELb0EEENS1_21CollectiveEpilogueFwdINS6_IJS8_SA_S9_EEENS6_IJNS7_ILi1EEESI_SI_EEESC_SE_Li128ELb1ELb1ELb0ELb0EEENS1_19SingleTileSchedulerILb1ELb0ELb1ELi128EEEEEEEEEvNT_6ParamsE)
        /*0048*/ 	.short	0x0210
        /*004a*/ 	.short	0x0418


	//----- nvinfo : EIATTR_SW_WAR
	.align		4
.L_284:
        /*004c*/ 	.byte	0x04, 0x36
        /*004e*/ 	.short	(.L_286 - .L_285)
.L_285:
        /*0050*/ 	.word	0x00000008
.L_286:


//--------------------- .nv.info._ZN7cutlass13device_kernelIN5flash19enable_sm80_to_sm89INS1_16FlashAttnFwdSm80INS1_25CollectiveMainloopFwdSm80ILi4ELi1ELb0EN4cute5tupleIJNS5_1CILi128EEENS7_ILi96EEENS7_ILi64EEEEEELi64ENS_10bfloat16_tEfNS_4arch4Sm80ELb0ELb1ELb0ELb1ELb1ELb1ELb1ELb0EEENS1_21CollectiveEpilogueFwdINS6_IJS8_SA_S9_EEENS6_IJNS7_ILi1EEESI_SI_EEESC_SE_Li128ELb1ELb1ELb0ELb0EEENS1_19SingleTileSchedulerILb1ELb0ELb1ELi128EEEEEEEEEvNT_6ParamsE --------------------------
	.section	.nv.info._ZN7cutlass13device_kernelIN5flash19enable_sm80_to_sm89INS1_16FlashAttnFwdSm80INS1_25CollectiveMainloopFwdSm80ILi4ELi1ELb0EN4cute5tupleIJNS5_1CILi128EEENS7_ILi96EEENS7_ILi64EEEEEELi64ENS_10bfloat16_tEfNS_4arch4Sm80ELb0ELb1ELb0ELb1ELb1ELb1ELb1ELb0EEENS1_21CollectiveEpilogueFwdINS6_IJS8_SA_S9_EEENS6_IJNS7_ILi1EEESI_SI_EEESC_SE_Li128ELb1ELb1ELb0ELb0EEENS1_19SingleTileSchedulerILb1ELb0ELb1ELi128EEEEEEEEEvNT_6ParamsE,"",@"SHT_CUDA_INFO"
	.sectionflags	@""
	.align	4


	//----- nvinfo : EIATTR_CUDA_API_VERSION
	.align		4
        /*0000*/ 	.byte	0x04, 0x37
        /*0002*/ 	.short	(.L_288 - .L_287)
.L_287:
        /*0004*/ 	.word	0x00000082


	//----- nvinfo : EIATTR_KPARAM_INFO
	.align		4
.L_288:
        /*0008*/ 	.byte	0x04, 0x17
        /*000a*/ 	.short	(.L_290 - .L_289)
.L_289:
        /*000c*/ 	.word	0x00000000
        /*0010*/ 	.short	0x0000
        /*0012*/ 	.short	0x0000
        /*0014*/ 	.byte	0x00, 0xf0, 0x61, 0x10


	//----- nvinfo : EIATTR_SPARSE_MMA_MASK
	.align		4
.L_290:
        /*0018*/ 	.byte	0x03, 0x50
        /*001a*/ 	.short	0x0000


	//----- nvinfo : EIATTR_MAXREG_COUNT
	.align		4
        /*001c*/ 	.byte	0x03, 0x1b
        /*001e*/ 	.short	0x00ff


	//----- nvinfo : EIATTR_MERCURY_ISA_VERSION
	.align		4
        /*0020*/ 	.byte	0x03, 0x5f
        /*0022*/ 	.short	0x0101


	//----- nvinfo : EIATTR_EXIT_INSTR_OFFSETS
	.align		4
        /*0024*/ 	.byte	0x04, 0x1c
        /*0026*/ 	.short	(.L_292 - .L_291)


	//   ....[0]....
.L_291:
        /*0028*/ 	.word	0x00000010


	//----- nvinfo : EIATTR_MAX_THREADS
	.align		4
.L_292:
        /*002c*/ 	.byte	0x04, 0x05
        /*002e*/ 	.short	(.L_294 - .L_293)
.L_293:
        /*0030*/ 	.word	0x00000080
        /*0034*/ 	.word	0x00000001
        /*0038*/ 	.word	0x00000001


	//----- nvinfo : EIATTR_CBANK_PARAM_SIZE
	.align		4
.L_294:
        /*003c*/ 	.byte	0x03, 0x19
        /*003e*/ 	.short	0x0418


	//----- nvinfo : EIATTR_PARAM_CBANK
	.align		4
        /*0040*/ 	.byte	0x04, 0x0a
        /*0042*/ 	.short	(.L_296 - .L_295)
	.align		4
.L_295:
        /*0044*/ 	.word	index@(.nv.constant0._ZN7cutlass13device_kernelIN5flash19enable_sm80_to_sm89INS1_16FlashAttnFwdSm80INS1_25CollectiveMainloopFwdSm80ILi4ELi1ELb0EN4cute5tupleIJNS5_1CILi128EEENS7_ILi96EEENS7_ILi64EEEEEELi64ENS_10bfloat16_tEfNS_4arch4Sm80ELb0ELb1ELb0ELb1ELb1ELb1ELb1ELb0EEENS1_21CollectiveEpilogueFwdINS6_IJS8_SA_S9_EEENS6_IJNS7_ILi1EEESI_SI_EEESC_SE_Li128ELb1ELb1ELb0ELb0EEENS1_19SingleTileSchedulerILb1ELb0ELb1ELi128EEEEEEEEEvNT_6ParamsE)
        /*0048*/ 	.short	0x0210
        /*004a*/ 	.short	0x0418


	//----- nvinfo : EIATTR_SW_WAR
	.align		4
.L_296:
        /*004c*/ 	.byte	0x04, 0x36
        /*004e*/ 	.short	(.L_298 - .L_297)
.L_297:
        /*0050*/ 	.word	0x00000008
.L_298:


//--------------------- .nv.info._ZN7cutlass13device_kernelIN5flash19enable_sm80_to_sm89INS1_16FlashAttnFwdSm80INS1_25CollectiveMainloopFwdSm80ILi4ELi1ELb0EN4cute5tupleIJNS5_1CILi128EEENS7_ILi112EEENS7_ILi64EEEEEELi64ENS_10bfloat16_tEfNS_4arch4Sm80ELb1ELb0ELb0ELb0ELb1ELb0ELb1ELb0EEENS1_21CollectiveEpilogueFwdINS6_IJS8_SA_S9_EEENS6_IJNS7_ILi1EEESI_SI_EEESC_SE_Li128ELb0ELb1ELb0ELb0EEENS1_30DynamicPersistentTileSchedulerILi128ELi128ELb0ELb1ELb0EEEEEEEEEvNT_6ParamsE --------------------------
	.section	.nv.info._ZN7cutlass13device_kernelIN5flash19enable_sm80_to_sm89INS1_16FlashAttnFwdSm80INS1_25CollectiveMainloopFwdSm80ILi4ELi1ELb0EN4cute5tupleIJNS5_1CILi128EEENS7_ILi112EEENS7_ILi64EEEEEELi64ENS_10bfloat16_tEfNS_4arch4Sm80ELb1ELb0ELb0ELb0ELb1ELb0ELb1ELb0EEENS1_21CollectiveEpilogueFwdINS6_IJS8_SA_S9_EEENS6_IJNS7_ILi1EEESI_SI_EEESC_SE_Li128ELb0ELb1ELb0ELb0EEENS1_30DynamicPersistentTileSchedulerILi128ELi128ELb0ELb1ELb0EEEEEEEEEvNT_6ParamsE,"",@"SHT_CUDA_INFO"
	.sectionflags	@""
	.align	4


	//----- nvinfo : EIATTR_CUDA_API_VERSION
	.align		4
        /*0000*/ 	.byte	0x04, 0x37
        /*0002*/ 	.short	(.L_300 - .L_299)
.L_299:
        /*0004*/ 	.word	0x00000082


	//----- nvinfo : EIATTR_KPARAM_INFO
	.align		4
.L_300:
        /*0008*/ 	.byte	0x04, 0x17
        /*000a*/ 	.short	(.L_302 - .L_301)
.L_301:
        /*000c*/ 	.word	0x00000000
        /*0010*/ 	.short	0x0000
        /*0012*/ 	.short	0x0000
        /*0014*/ 	.byte	0x00, 0xf0, 0xa1, 0x10


	//----- nvinfo : EIATTR_SPARSE_MMA_MASK
	.align		4
.L_302:
        /*0018*/ 	.byte	0x03, 0x50
        /*001a*/ 	.short	0x0000


	//----- nvinfo : EIATTR_MAXREG_COUNT
	.align		4
        /*001c*/ 	.byte	0x03, 0x1b
        /*001e*/ 	.short	0x00ff


	//----- nvinfo : EIATTR_MERCURY_ISA_VERSION
	.align		4
        /*0020*/ 	.byte	0x03, 0x5f
        /*0022*/ 	.short	0x0101


	//----- nvinfo : EIATTR_EXIT_INSTR_OFFSETS
	.align		4
        /*0024*/ 	.byte	0x04, 0x1c
        /*0026*/ 	.short	(.L_304 - .L_303)


	//   ....[0]....
.L_303:
        /*0028*/ 	.word	0x00000010


	//----- nvinfo : EIATTR_MAX_THREADS
	.align		4
.L_304:
        /*002c*/ 	.byte	0x04, 0x05
        /*002e*/ 	.short	(.L_306 - .L_305)
.L_305:
        /*0030*/ 	.word	0x00000080
        /*0034*/ 	.word	0x00000001
        /*0038*/ 	.word	0x00000001


	//----- nvinfo : EIATTR_CBANK_PARAM_SIZE
	.align		4
.L_306:
        /*003c*/ 	.byte	0x03, 0x19
        /*003e*/ 	.short	0x0428


	//----- nvinfo : EIATTR_PARAM_CBANK
	.align		4
        /*0040*/ 	.byte	0x04, 0x0a
        /*0042*/ 	.short	(.L_308 - .L_307)
	.align		4
.L_307:
        /*0044*/ 	.word	index@(.nv.constant0._ZN7cutlass13device_kernelIN5flash19enable_sm80_to_sm89INS1_16FlashAttnFwdSm80INS1_25CollectiveMainloopFwdSm80ILi4ELi1ELb0EN4cute5tupleIJNS5_1CILi128EEENS7_ILi112EEENS7_ILi64EEEEEELi64ENS_10bfloat16_tEfNS_4arch4Sm80ELb1ELb0ELb0ELb0ELb1ELb0ELb1ELb0EEENS1_21CollectiveEpilogueFwdINS6_IJS8_SA_S9_EEENS6_IJNS7_ILi1EEESI_SI_EEESC_SE_Li128ELb0ELb1ELb0ELb0EEENS1_30DynamicPersistentTileSchedulerILi128ELi128ELb0ELb1ELb0EEEEEEEEEvNT_6ParamsE)
        /*0048*/ 	.short	0x0210
        /*004a*/ 	.short	0x0428


	//----- nvinfo : EIATTR_SW_WAR
	.align		4
.L_308:
        /*004c*/ 	.byte	0x04, 0x36
        /*004e*/ 	.short	(.L_310 - .L_309)
.L_309:
        /*0050*/ 	.word	0x00000008
.L_310:


//--------------------- .nv.info._ZN7cutlass13device_kernelIN5flash19enable_sm80_to_sm89INS1_16FlashAttnFwdSm80INS1_25CollectiveMainloopFwdSm80ILi4ELi1ELb0EN4cute5tupleIJNS5_1CILi128EEENS7_ILi112EEENS7_ILi64EEEEEELi64ENS_10bfloat16_tEfNS_4arch4Sm80ELb1ELb0ELb0ELb1ELb1ELb0ELb1ELb0EEENS1_21CollectiveEpilogueFwdINS6_IJS8_SA_S9_EEENS6_IJNS7_ILi1EEESI_SI_EEESC_SE_Li128ELb1ELb1ELb0ELb0EEENS1_19SingleTileSchedulerILb1ELb0ELb1ELi128EEEEEEEEEvNT_6ParamsE --------------------------
	.section	.nv.info._ZN7cutlass13device_kernelIN5flash19enable_sm80_to_sm89INS1_16FlashAttnFwdSm80INS1_25CollectiveMainloopFwdSm80ILi4ELi1ELb0EN4cute5tupleIJNS5_1CILi128EEENS7_ILi112EEENS7_ILi64EEEEEELi64ENS_10bfloat16_tEfNS_4arch4Sm80ELb1ELb0ELb0ELb1ELb1ELb0ELb1ELb0EEENS1_21CollectiveEpilogueFwdINS6_IJS8_SA_S9_EEENS6_IJNS7_ILi1EEESI_SI_EEESC_SE_Li128ELb1ELb1ELb0ELb0EEENS1_19SingleTileSchedulerILb1ELb0ELb1ELi128EEEEEEEEEvNT_6ParamsE,"",@"SHT_CUDA_INFO"
	.sectionflags	@""
	.align	4


	//----- nvinfo : EIATTR_CUDA_API_VERSION
	.align		4
        /*0000*/ 	.byte	0x04, 0x37
        /*0002*/ 	.short	(.L_312 - .L_311)
.L_311:
        /*0004*/ 	.word	0x00000082


	//----- nvinfo : EIATTR_KPARAM_INFO
	.align		4
.L_312:
        /*0008*/ 	.byte	0x04, 0x17
        /*000a*/ 	.short	(.L_314 - .L_313)
.L_313:
        /*000c*/ 	.word	0x00000000
        /*0010*/ 	.short	0x0000
        /*0012*/ 	.short	0x0000
        /*0014*/ 	.byte	0x00, 0xf0, 0x61, 0x10


	//----- nvinfo : EIATTR_SPARSE_MMA_MASK
	.align		4
.L_314:
        /*0018*/ 	.byte	0x03, 0x50
        /*001a*/ 	.short	0x0000


	//----- nvinfo : EIATTR_MAXREG_COUNT
	.align		4
        /*001c*/ 	.byte	0x03, 0x1b
        /*001e*/ 	.short	0x00ff


	//----- nvinfo : EIATTR_MERCURY_ISA_VERSION
	.align		4
        /*0020*/ 	.byte	0x03, 0x5f
        /*0022*/ 	.short	0x0101


	//----- nvinfo : EIATTR_EXIT_INSTR_OFFSETS
	.align		4
        /*0024*/ 	.byte	0x04, 0x1c
        /*0026*/ 	.short	(.L_316 - .L_315)


	//   ....[0]....
.L_315:
        /*0028*/ 	.word	0x00000010


	//----- nvinfo : EIATTR_MAX_THREADS
	.align		4
.L_316:
        /*002c*/ 	.byte	0x04, 0x05
        /*002e*/ 	.short	(.L_318 - .L_317)
.L_317:
        /*0030*/ 	.word	0x00000080
        /*0034*/ 	.word	0x00000001
        /*0038*/ 	.word	0x00000001


	//----- nvinfo : EIATTR_CBANK_PARAM_SIZE
	.align		4
.L_318:
        /*003c*/ 	.byte	0x03, 0x19
        /*003e*/ 	.short	0x0418


	//----- nvinfo : EIATTR_PARAM_CBANK
	.align		4
        /*0040*/ 	.byte	0x04, 0x0a
        /*0042*/ 	.short	(.L_320 - .L_319)
	.align		4
.L_319:
        /*0044*/ 	.word	index@(.nv.constant0._ZN7cutlass13device_kernelIN5flash19enable_sm80_to_sm89INS1_16FlashAttnFwdSm80INS1_25CollectiveMainloopFwdSm80ILi4ELi1ELb0EN4cute5tupleIJNS5_1CILi128EEENS7_ILi112EEENS7_ILi64EEEEEELi64ENS_10bfloat16_tEfNS_4arch4Sm80ELb1ELb0ELb0ELb1ELb1ELb0ELb1ELb0EEENS1_21CollectiveEpilogueFwdINS6_IJS8_SA_S9_EEENS6_IJNS7_ILi1EEESI_SI_EEESC_SE_Li128ELb1ELb1ELb0ELb0EEENS1_19SingleTileSchedulerILb1ELb0ELb1ELi128EEEEEEEEEvNT_6ParamsE)
        /*0048*/ 	.short	0x0210
        /*004a*/ 	.short	0x0418


	//----- nvinfo : EIATTR_SW_WAR
	.align		4
.L_320:
        /*004c*/ 	.byte	0x04, 0x36
        /*004e*/ 	.short	(.L_322 - .L_321)
.L_321:
        /*0050*/ 	.word	0x00000008
.L_322:


//--------------------- .nv.info._ZN7cutlass13device_kernelIN5flash19enable_sm80_to_sm89INS1_16FlashAttnFwdSm80INS1_25CollectiveMainloopFwdSm80ILi4ELi1ELb0EN4cute5tupleIJNS5_1CILi128EEENS7_ILi112EEENS7_ILi64EEEEEELi64ENS_10bfloat16_tEfNS_4arch4Sm80ELb1ELb0ELb0ELb1ELb1ELb1ELb1ELb0EEENS1_21CollectiveEpilogueFwdINS6_IJS8_SA_S9_EEENS6_IJNS7_ILi1EEESI_SI_EEESC_SE_Li128ELb1ELb1ELb0ELb0EEENS1_19SingleTileSchedulerILb1ELb0ELb1ELi128EEEEEEEEEvNT_6ParamsE --------------------------
	.section	.nv.info._ZN7cutlass13device_kernelIN5flash19enable_sm80_to_sm89INS1_16FlashAttnFwdSm80INS1_25CollectiveMainloopFwdSm80ILi4ELi1ELb0EN4cute5tupleIJNS5_1CILi128EEENS7_ILi112EEENS7_ILi64EEEEEELi64ENS_10bfloat16_tEfNS_4arch4Sm80ELb1ELb0ELb0ELb1ELb1ELb1ELb1ELb0EEENS1_21CollectiveEpilogueFwdINS6_IJS8_SA_S9_EEENS6_IJNS7_ILi1EEESI_SI_EEESC_SE_Li128ELb1ELb1ELb0ELb0EEENS1_19SingleTileSchedulerILb1ELb0ELb1ELi128EEEEEEEEEvNT_6ParamsE,"",@"SHT_CUDA_INFO"
	.sectionflags	@""
	.align	4


	//----- nvinfo : EIATTR_CUDA_API_VERSION
	.align		4
        /*0000*/ 	.byte	0x04, 0x37
        /*0002*/ 	.short	(.L_324 - .L_323)
.L_323:
        /*0004*/ 	.word	0x00000082


	//----- nvinfo : EIATTR_KPARAM_INFO
	.align		4
.L_324:
        /*0008*/ 	.byte	0x04, 0x17
        /*000a*/ 	.short	(.L_326 - .L_325)
.L_325:
        /*000c*/ 	.word	0x00000000
        /*0010*/ 	.short	0x0000
        /*0012*/ 	.short	0x0000
        /*0014*/ 	.byte	0x00, 0xf0, 0x61, 0x10


	//----- nvinfo : EIATTR_SPARSE_MMA_MASK
	.align		4
.L_326:
        /*0018*/ 	.byte	0x03, 0x50
        /*001a*/ 	.short	0x0000


	//----- nvinfo : EIATTR_MAXREG_COUNT
	.align		4
        /*001c*/ 	.byte	0x03, 0x1b
        /*001e*/ 	.short	0x00ff


	//----- nvinfo : EIATTR_MERCURY_ISA_VERSION
	.align		4
        /*0020*/ 	.byte	0x03, 0x5f
        /*0022*/ 	.short	0x0101


	//----- nvinfo : EIATTR_EXIT_INSTR_OFFSETS
	.align		4
        /*0024*/ 	.byte	0x04, 0x1c
        /*0026*/ 	.short	(.L_328 - .L_327)


	//   ....[0]....
.L_327:
        /*0028*/ 	.word	0x00000010


	//----- nvinfo : EIATTR_MAX_THREADS
	.align		4
.L_328:
        /*002c*/ 	.byte	0x04, 0x05
        /*002e*/ 	.short	(.L_330 - .L_329)
.L_329:
        /*0030*/ 	.word	0x00000080
        /*0034*/ 	.word	0x00000001
        /*0038*/ 	.word	0x00000001


	//----- nvinfo : EIATTR_CBANK_PARAM_SIZE
	.align		4
.L_330:
        /*003c*/ 	.byte	0x03, 0x19
        /*003e*/ 	.short	0x0418


	//----- nvinfo : EIATTR_PARAM_CBANK
	.align		4
        /*0040*/ 	.byte	0x04, 0x0a
        /*0042*/ 	.short	(.L_332 - .L_331)
	.align		4
.L_331:
        /*0044*/ 	.word	index@(.nv.constant0._ZN7cutlass13device_kernelIN5flash19enable_sm80_to_sm89INS1_16FlashAttnFwdSm80INS1_25CollectiveMainloopFwdSm80ILi4ELi1ELb0EN4cute5tupleIJNS5_1CILi128EEENS7_ILi112EEENS7_ILi64EEEEEELi64ENS_10bfloat16_tEfNS_4arch4Sm80ELb1ELb0ELb0ELb1ELb1ELb1ELb1ELb0EEENS1_21CollectiveEpilogueFwdINS6_IJS8_SA_S9_EEENS6_IJNS7_ILi1EEESI_SI_EEESC_SE_Li128ELb1ELb1ELb0ELb0EEENS1_19SingleTileSchedulerILb1ELb0ELb1ELi128EEEEEEEEEvNT_6ParamsE)
        /*0048*/ 	.short	0x0210
        /*004a*/ 	.short	0x0418


	//----- nvinfo : EIATTR_SW_WAR
	.align		4
.L_332:
        /*004c*/ 	.byte	0x04, 0x36
        /*004e*/ 	.short	(.L_334 - .L_333)
.L_333:
        /*0050*/ 	.word	0x00000008
.L_334:


//--------------------- .nv.callgraph             --------------------------
	.section	.nv.callgraph,"",@"SHT_CUDA_CALLGRAPH"
	.align	4
	.sectionentsize	8
	.align		4
        /*0000*/ 	.word	0x00000000
	.align		4
        /*0004*/ 	.word	0xffffffff
	.align		4
        /*0008*/ 	.word	0x00000000
	.align		4
        /*000c*/ 	.word	0xfffffffe
	.align		4
        /*0010*/ 	.word	0x00000000
	.align		4
        /*0014*/ 	.word	0xfffffffd
	.align		4
        /*0018*/ 	.word	0x00000000
	.align		4
        /*001c*/ 	.word	0xfffffffc


//--------------------- .nv.constant4             --------------------------
	.section	.nv.constant4,"a",@progbits
	.align	8
	.align		8
.nv.constant4:
        /*0000*/ 	.dword	_ZN82_INTERNAL_b44d191f_46_flash_fwd_hdim64_bf16_paged_softcapall_sm80_cu_c784774a_32184cuda3std3__45__cpo5beginE
	.align		8
        /*0008*/ 	.dword	_ZN82_INTERNAL_b44d191f_46_flash_fwd_hdim64_bf16_paged_softcapall_sm80_cu_c784774a_32184cuda3std3__45__cpo3endE
	.align		8
        /*0010*/ 	.dword	_ZN82_INTERNAL_b44d191f_46_flash_fwd_hdim64_bf16_paged_softcapall_sm80_cu_c784774a_32184cuda3std3__45__cpo6cbeginE
	.align		8
        /*0018*/ 	.dword	_ZN82_INTERNAL_b44d191f_46_flash_fwd_hdim64_bf16_paged_softcapall_sm80_cu_c784774a_32184cuda3std3__45__cpo4cendE
	.align		8
        /*0020*/ 	.dword	_ZN82_INTERNAL_b44d191f_46_flash_fwd_hdim64_bf16_paged_softcapall_sm80_cu_c784774a_32184cuda3std3__484_GLOBAL__N__b44d191f_46_flash_fwd_hdim64_bf16_paged_softcapall_sm80_cu_c784774a_32186ignoreE
	.align		8
        /*0028*/ 	.dword	_ZN82_INTERNAL_b44d191f_46_flash_fwd_hdim64_bf16_paged_softcapall_sm80_cu_c784774a_32184cuda3std3__419piecewise_constructE
	.align		8
        /*0030*/ 	.dword	_ZN82_INTERNAL_b44d191f_46_flash_fwd_hdim64_bf16_paged_softcapall_sm80_cu_c784774a_32184cuda3std3__48in_placeE
	.align		8
        /*0038*/ 	.dword	_ZN82_INTERNAL_b44d191f_46_flash_fwd_hdim64_bf16_paged_softcapall_sm80_cu_c784774a_32184cuda3std6ranges3__45__cpo4swapE
	.align		8
        /*0040*/ 	.dword	_ZN82_INTERNAL_b44d191f_46_flash_fwd_hdim64_bf16_paged_softcapall_sm80_cu_c784774a_32184cuda3std6ranges3__45__cpo9iter_moveE
	.align		8
        /*0048*/ 	.dword	_ZN82_INTERNAL_b44d191f_46_flash_fwd_hdim64_bf16_paged_softcapall_sm80_cu_c784774a_32184cute7productE
	.align		8
        /*0050*/ 	.dword	_ZN82_INTERNAL_b44d191f_46_flash_fwd_hdim64_bf16_paged_softcapall_sm80_cu_c784774a_32184cute1_E


//--------------------- .text._ZN7cutlass13device_kernelIN5flash19enable_sm80_to_sm89INS1_16FlashAttnFwdSm80INS1_25CollectiveMainloopFwdSm80ILi4ELi1ELb0EN4cute5tupleIJNS5_1CILi128EEENS7_ILi112EEENS7_ILi64EEEEEELi64ENS_10bfloat16_tEfNS_4arch4Sm80ELb0ELb0ELb1ELb0ELb1ELb0ELb1ELb0EEENS1_21CollectiveEpilogueFwdINS6_IJS8_SA_S9_EEENS6_IJNS7_ILi1EEESI_SI_EEESC_SE_Li128ELb0ELb1ELb0ELb0EEENS1_19SingleTileSchedulerILb0ELb0ELb1ELi128EEEEEEEEEvNT_6ParamsE --------------------------
	.section	.text._ZN7cutlass13device_kernelIN5flash19enable_sm80_to_sm89INS1_16FlashAttnFwdSm80INS1_25CollectiveMainloopFwdSm80ILi4ELi1ELb0EN4cute5tupleIJNS5_1CILi128EEENS7_ILi112EEENS7_ILi64EEEEEELi64ENS_10bfloat16_tEfNS_4arch4Sm80ELb0ELb0ELb1ELb0ELb1ELb0ELb1ELb0EEENS1_21CollectiveEpilogueFwdINS6_IJS8_SA_S9_EEENS6_IJNS7_ILi1EEESI_SI_EEESC_SE_Li128ELb0ELb1ELb0ELb0EEENS1_19SingleTileSchedulerILb0ELb0ELb1ELi128EEEEEEEEEvNT_6ParamsE,"ax",@progbits
	.align	128
.text._ZN7cutlass13device_kernelIN5flash19enable_sm80_to_sm89INS1_16FlashAttnFwdSm80INS1_25CollectiveMainloopFwdSm80ILi4ELi1ELb0EN4cute5tupleIJNS5_1CILi128EEENS7_ILi112EEENS7_ILi64EEEEEELi64ENS_10bfloat16_tEfNS_4arch4Sm80ELb0ELb0ELb1ELb0ELb1ELb0ELb1ELb0EEENS1_21CollectiveEpilogueFwdINS6_IJS8_SA_S9_EEENS6_IJNS7_ILi1EEESI_SI_EEESC_SE_Li128ELb0ELb1ELb0ELb0EEENS1_19SingleTileSchedulerILb0ELb0ELb1ELi128EEEEEEEEEvNT_6ParamsE:
        .type           _ZN7cutlass13device_kernelIN5flash19enable_sm80_to_sm89INS1_16FlashAttnFwdSm80INS1_25CollectiveMainloopFwdSm80ILi4ELi1ELb0EN4cute5tupleIJNS5_1CILi128EEENS7_ILi112EEENS7_ILi64EEEEEELi64ENS_10bfloat16_tEfNS_4arch4Sm80ELb0ELb0ELb1ELb0ELb1ELb0ELb1ELb0EEENS1_21CollectiveEpilogueFwdINS6_IJS8_SA_S9_EEENS6_IJNS7_ILi1EEESI_SI_EEESC_SE_Li128ELb0ELb1ELb0ELb0EEENS1_19SingleTileSchedulerILb0ELb0ELb1ELi128EEEEEEEEEvNT_6ParamsE,@function
        .size           _ZN7cutlass13device_kernelIN5flash19enable_sm80_to_sm89INS1_16FlashAttnFwdSm80INS1_25CollectiveMainloopFwdSm80ILi4ELi1ELb0EN4cute5tupleIJNS5_1CILi128EEENS7_ILi112EEENS7_ILi64EEEEEELi64ENS_10bfloat16_tEfNS_4arch4Sm80ELb0ELb0ELb1ELb0ELb1ELb0ELb1ELb0EEENS1_21CollectiveEpilogueFwdINS6_IJS8_SA_S9_EEENS6_IJNS7_ILi1EEESI_SI_EEESC_SE_Li128ELb0ELb1ELb0ELb0EEENS1_19SingleTileSchedulerILb0ELb0ELb1ELi128EEEEEEEEEvNT_6ParamsE,(.L_x_18 - _ZN7cutlass13device_kernelIN5flash19enable_sm80_to_sm89INS1_16FlashAttnFwdSm80INS1_25CollectiveMainloopFwdSm80ILi4ELi1ELb0EN4cute5tupleIJNS5_1CILi128EEENS7_ILi112EEENS7_ILi64EEEEEELi64ENS_10bfloat16_tEfNS_4arch4Sm80ELb0ELb0ELb1ELb0ELb1ELb0ELb1ELb0EEENS1_21CollectiveEpilogueFwdINS6_IJS8_SA_S9_EEENS6_IJNS7_ILi1EEESI_SI_EEESC_SE_Li128ELb0ELb1ELb0ELb0EEENS1_19SingleTileSchedulerILb0ELb0ELb1ELi128EEEEEEEEEvNT_6ParamsE)
        .other          _ZN7cutlass13device_kernelIN5flash19enable_sm80_to_sm89INS1_16FlashAttnFwdSm80INS1_25CollectiveMainloopFwdSm80ILi4ELi1ELb0EN4cute5tupleIJNS5_1CILi128EEENS7_ILi112EEENS7_ILi64EEEEEELi64ENS_10bfloat16_tEfNS_4arch4Sm80ELb0ELb0ELb1ELb0ELb1ELb0ELb1ELb0EEENS1_21CollectiveEpilogueFwdINS6_IJS8_SA_S9_EEENS6_IJNS7_ILi1EEESI_SI_EEESC_SE_Li128ELb0ELb1ELb0ELb0EEENS1_19SingleTileSchedulerILb0ELb0ELb1ELi128EEEEEEEEEvNT_6ParamsE,@"STO_CUDA_ENTRY STV_DEFAULT"
_ZN7cutlass13device_kernelIN5flash19enable_sm80_to_sm89INS1_16FlashAttnFwdSm80INS1_25CollectiveMainloopFwdSm80ILi4ELi1ELb0EN4cute5tupleIJNS5_1CILi128EEENS7_ILi112EEENS7_ILi64EEEEEELi64ENS_10bfloat16_tEfNS_4arch4Sm80ELb0ELb0ELb1ELb0ELb1ELb0ELb1ELb0EEENS1_21CollectiveEpilogueFwdINS6_IJS8_SA_S9_EEENS6_IJNS7_ILi1EEESI_SI_EEESC_SE_Li128ELb0ELb1ELb0ELb0EEENS1_19SingleTileSchedulerILb0ELb0ELb1ELi128EEEEEEEEEvNT_6ParamsE:
[----:B------:R-:W-:Y:S01]  /*0000*/  LDC R1, c[0x0][0x28] ;  /* 0x00000a00ff017b82 */ /* 0x000fe20000000800 */
[----:B------:R-:W-:Y:S05]  /*0010*/  EXIT ;  /* 0x000000000000794d */ /* 0x000fea0003800000 */
.L_x_0:
[----:B------:R-:W-:-:S00]  /*0020*/  BRA `(.L_x_0) ;  /* 0xfffffffc00fc7947 */ /* 0x000fc0000383ffff */
[----:B------:R-:W-:-:S00]  /*0030*/  NOP ;  /* 0x0000000000007918 */ /* 0x000fc00000000000 */
        /* <DEDUP_REMOVED lines=12> */
.L_x_18:


//--------------------- .text._ZN7cutlass13device_kernelIN5flash19enable_sm80_to_sm89INS1_16FlashAttnFwdSm80INS1_25CollectiveMainloopFwdSm80ILi4ELi1ELb0EN4cute5tupleIJNS5_1CILi128EEENS7_ILi112EEENS7_ILi64EEEEEELi64ENS_10bfloat16_tEfNS_4arch4Sm80ELb0ELb0ELb1ELb1ELb1ELb0ELb1ELb0EEENS1_21CollectiveEpilogueFwdINS6_IJS8_SA_S9_EEENS6_IJNS7_ILi1EEESI_SI_EEESC_SE_Li128ELb1ELb1ELb0ELb0EEENS1_19SingleTileSchedulerILb1ELb0ELb1ELi128EEEEEEEEEvNT_6ParamsE --------------------------
	.section	.text._ZN7cutlass13device_kernelIN5flash19enable_sm80_to_sm89INS1_16FlashAttnFwdSm80INS1_25CollectiveMainloopFwdSm80ILi4ELi1ELb0EN4cute5tupleIJNS5_1CILi128EEENS7_ILi112EEENS7_ILi64EEEEEELi64ENS_10bfloat16_tEfNS_4arch4Sm80ELb0ELb0ELb1ELb1ELb1ELb0ELb1ELb0EEENS1_21CollectiveEpilogueFwdINS6_IJS8_SA_S9_EEENS6_IJNS7_ILi1EEESI_SI_EEESC_SE_Li128ELb1ELb1ELb0ELb0EEENS1_19SingleTileSchedulerILb1ELb0ELb1ELi128EEEEEEEEEvNT_6ParamsE,"ax",@progbits
	.align	128
.text._ZN7cutlass13device_kernelIN5flash19enable_sm80_to_sm89INS1_16FlashAttnFwdSm80INS1_25CollectiveMainloopFwdSm80ILi4ELi1ELb0EN4cute5tupleIJNS5_1CILi128EEENS7_ILi112EEENS7_ILi64EEEEEELi64ENS_10bfloat16_tEfNS_4arch4Sm80ELb0ELb0ELb1ELb1ELb1ELb0ELb1ELb0EEENS1_21CollectiveEpilogueFwdINS6_IJS8_SA_S9_EEENS6_IJNS7_ILi1EEESI_SI_EEESC_SE_Li128ELb1ELb1ELb0ELb0EEENS1_19SingleTileSchedulerILb1ELb0ELb1ELi128EEEEEEEEEvNT_6ParamsE:
        .type           _ZN7cutlass13device_kernelIN5flash19enable_sm80_to_sm89INS1_16FlashAttnFwdSm80INS1_25CollectiveMainloopFwdSm80ILi4ELi1ELb0EN4cute5tupleIJNS5_1CILi128EEENS7_ILi112EEENS7_ILi64EEEEEELi64ENS_10bfloat16_tEfNS_4arch4Sm80ELb0ELb0ELb1ELb1ELb1ELb0ELb1ELb0EEENS1_21CollectiveEpilogueFwdINS6_IJS8_SA_S9_EEENS6_IJNS7_ILi1EEESI_SI_EEESC_SE_Li128ELb1ELb1ELb0ELb0EEENS1_19SingleTileSchedulerILb1ELb0ELb1ELi128EEEEEEEEEvNT_6ParamsE,@function
        .size           _ZN7cutlass13device_kernelIN5flash19enable_sm80_to_sm89INS1_16FlashAttnFwdSm80INS1_25CollectiveMainloopFwdSm80ILi4ELi1ELb0EN4cute5tupleIJNS5_1CILi128EEENS7_ILi112EEENS7_ILi64EEEEEELi64ENS_10bfloat16_tEfNS_4arch4Sm80ELb0ELb0ELb1ELb1ELb1ELb0ELb1ELb0EEENS1_21CollectiveEpilogueFwdINS6_IJS8_SA_S9_EEENS6_IJNS7_ILi1EEESI_SI_EEESC_SE_Li128ELb1ELb1ELb0ELb0EEENS1_19SingleTileSchedulerILb1ELb0ELb1ELi128EEEEEEEEEvNT_6ParamsE,(.L_x_19 - _ZN7cutlass13device_kernelIN5flash19enable_sm80_to_sm89INS1_16FlashAttnFwdSm80INS1_25CollectiveMainloopFwdSm80ILi4ELi1ELb0EN4cute5tupleIJNS5_1CILi128EEENS7_ILi112EEENS7_ILi64EEEEEELi64ENS_10bfloat16_tEfNS_4arch4Sm80ELb0ELb0ELb1ELb1ELb1ELb0ELb1ELb0EEENS1_21CollectiveEpilogueFwdINS6_IJS8_SA_S9_EEENS6_IJNS7_ILi1EEESI_SI_EEESC_SE_Li128ELb1ELb1ELb0ELb0EEENS1_19SingleTileSchedulerILb1ELb0ELb1ELi128EEEEEEEEEvNT_6ParamsE)
        .other          _ZN7cutlass13device_kernelIN5flash19enable_sm80_to_sm89INS1_16FlashAttnFwdSm80INS1_25CollectiveMainloopFwdSm80ILi4ELi1ELb0EN4cute5tupleIJNS5_1CILi128EEENS7_ILi112EEENS7_ILi64EEEEEELi64ENS_10bfloat16_tEfNS_4arch4Sm80ELb0ELb0ELb1ELb1ELb1ELb0ELb1ELb0EEENS1_21CollectiveEpilogueFwdINS6_IJS8_SA_S9_EEENS6_IJNS7_ILi1EEESI_SI_EEESC_SE_Li128ELb1ELb1ELb0ELb0EEENS1_19SingleTileSchedulerILb1ELb0ELb1ELi128EEEEEEEEEvNT_6ParamsE,@"STO_CUDA_ENTRY STV_DEFAULT"
_ZN7cutlass13device_kernelIN5flash19enable_sm80_to_sm89INS1_16FlashAttnFwdSm80INS1_25CollectiveMainloopFwdSm80ILi4ELi1ELb0EN4cute5tupleIJNS5_1CILi128EEENS7_ILi112EEENS7_ILi64EEEEEELi64ENS_10bfloat16_tEfNS_4arch4Sm80ELb0ELb0ELb1ELb1ELb1ELb0ELb1ELb0EEENS1_21CollectiveEpilogueFwdINS6_IJS8_SA_S9_EEENS6_IJNS7_ILi1EEESI_SI_EEESC_SE_Li128ELb1ELb1ELb0ELb0EEENS1_19SingleTileSchedulerILb1ELb0ELb1ELi128EEEEEEEEEvNT_6ParamsE:
[----:B------:R-:W-:Y:S01]  /*0000*/  LDC R1, c[0x0][0x28] ;  /* 0x00000a00ff017b82 */ /* 0x000fe20000000800 */
[----:B------:R-:W-:Y:S05]  /*0010*/  EXIT ;  /* 0x000000000000794d */ /* 0x000fea0003800000 */
.L_x_1:
        /* <DEDUP_REMOVED lines=14> */
.L_x_19:


//--------------------- .text._ZN7cutlass13device_kernelIN5flash19enable_sm80_to_sm89INS1_16FlashAttnFwdSm80INS1_25CollectiveMainloopFwdSm80ILi4ELi1ELb0EN4cute5tupleIJNS5_1CILi128EEENS7_ILi112EEENS7_ILi64EEEEEELi64ENS_10bfloat16_tEfNS_4arch4Sm80ELb0ELb0ELb1ELb1ELb1ELb1ELb1ELb0EEENS1_21CollectiveEpilogueFwdINS6_IJS8_SA_S9_EEENS6_IJNS7_ILi1EEESI_SI_EEESC_SE_Li128ELb1ELb1ELb0ELb0EEENS1_19SingleTileSchedulerILb1ELb0ELb1ELi128EEEEEEEEEvNT_6ParamsE --------------------------
	.section	.text._ZN7cutlass13device_kernelIN5flash19enable_sm80_to_sm89INS1_16FlashAttnFwdSm80INS1_25CollectiveMainloopFwdSm80ILi4ELi1ELb0EN4cute5tupleIJNS5_1CILi128EEENS7_ILi112EEENS7_ILi64EEEEEELi64ENS_10bfloat16_tEfNS_4arch4Sm80ELb0ELb0ELb1ELb1ELb1ELb1ELb1ELb0EEENS1_21CollectiveEpilogueFwdINS6_IJS8_SA_S9_EEENS6_IJNS7_ILi1EEESI_SI_EEESC_SE_Li128ELb1ELb1ELb0ELb0EEENS1_19SingleTileSchedulerILb1ELb0ELb1ELi128EEEEEEEEEvNT_6ParamsE,"ax",@progbits
	.align	128
.text._ZN7cutlass13device_kernelIN5flash19enable_sm80_to_sm89INS1_16FlashAttnFwdSm80INS1_25CollectiveMainloopFwdSm80ILi4ELi1ELb0EN4cute5tupleIJNS5_1CILi128EEENS7_ILi112EEENS7_ILi64EEEEEELi64ENS_10bfloat16_tEfNS_4arch4Sm80ELb0ELb0ELb1ELb1ELb1ELb1ELb1ELb0EEENS1_21CollectiveEpilogueFwdINS6_IJS8_SA_S9_EEENS6_IJNS7_ILi1EEESI_SI_EEESC_SE_Li128ELb1ELb1ELb0ELb0EEENS1_19SingleTileSchedulerILb1ELb0ELb1ELi128EEEEEEEEEvNT_6ParamsE:
        .type           _ZN7cutlass13device_kernelIN5flash19enable_sm80_to_sm89INS1_16FlashAttnFwdSm80INS1_25CollectiveMainloopFwdSm80ILi4ELi1ELb0EN4cute5tupleIJNS5_1CILi128EEENS7_ILi112EEENS7_ILi64EEEEEELi64ENS_10bfloat16_tEfNS_4arch4Sm80ELb0ELb0ELb1ELb1ELb1ELb1ELb1ELb0EEENS1_21CollectiveEpilogueFwdINS6_IJS8_SA_S9_EEENS6_IJNS7_ILi1EEESI_SI_EEESC_SE_Li128ELb1ELb1ELb0ELb0EEENS1_19SingleTileSchedulerILb1ELb0ELb1ELi128EEEEEEEEEvNT_6ParamsE,@function
        .size           _ZN7cutlass13device_kernelIN5flash19enable_sm80_to_sm89INS1_16FlashAttnFwdSm80INS1_25CollectiveMainloopFwdSm80ILi4ELi1ELb0EN4cute5tupleIJNS5_1CILi128EEENS7_ILi112EEENS7_ILi64EEEEEELi64ENS_10bfloat16_tEfNS_4arch4Sm80ELb0ELb0ELb1ELb1ELb1ELb1ELb1ELb0EEENS1_21CollectiveEpilogueFwdINS6_IJS8_SA_S9_EEENS6_IJNS7_ILi1EEESI_SI_EEESC_SE_Li128ELb1ELb1ELb0ELb0EEENS1_19SingleTileSchedulerILb1ELb0ELb1ELi128EEEEEEEEEvNT_6ParamsE,(.L_x_20 - _ZN7cutlass13device_kernelIN5flash19enable_sm80_to_sm89INS1_16FlashAttnFwdSm80INS1_25CollectiveMainloopFwdSm80ILi4ELi1ELb0EN4cute5tupleIJNS5_1CILi128EEENS7_ILi112EEENS7_ILi64EEEEEELi64ENS_10bfloat16_tEfNS_4arch4Sm80ELb0ELb0ELb1ELb1ELb1ELb1ELb1ELb0EEENS1_21CollectiveEpilogueFwdINS6_IJS8_SA_S9_EEENS6_IJNS7_ILi1EEESI_SI_EEESC_SE_Li128ELb1ELb1ELb0ELb0EEENS1_19SingleTileSchedulerILb1ELb0ELb1ELi128EEEEEEEEEvNT_6ParamsE)
        .other          _ZN7cutlass13device_kernelIN5flash19enable_sm80_to_sm89INS1_16FlashAttnFwdSm80INS1_25CollectiveMainloopFwdSm80ILi4ELi1ELb0EN4cute5tupleIJNS5_1CILi128EEENS7_ILi112EEENS7_ILi64EEEEEELi64ENS_10bfloat16_tEfNS_4arch4Sm80ELb0ELb0ELb1ELb1ELb1ELb1ELb1ELb0EEENS1_21CollectiveEpilogueFwdINS6_IJS8_SA_S9_EEENS6_IJNS7_ILi1EEESI_SI_EEESC_SE_Li128ELb1ELb1ELb0ELb0EEENS1_19SingleTileSchedulerILb1ELb0ELb1ELi128EEEEEEEEEvNT_6ParamsE,@"STO_CUDA_ENTRY STV_DEFAULT"
_ZN7cutlass13device_kernelIN5flash19enable_sm80_to_sm89INS1_16FlashAttnFwdSm80INS1_25CollectiveMainloopFwdSm80ILi4ELi1ELb0EN4cute5tupleIJNS5_1CILi128EEENS7_ILi112EEENS7_ILi64EEEEEELi64ENS_10bfloat16_tEfNS_4arch4Sm80ELb0ELb0ELb1ELb1ELb1ELb1ELb1ELb0EEENS1_21CollectiveEpilogueFwdINS6_IJS8_SA_S9_EEENS6_IJNS7_ILi1EEESI_SI_EEESC_SE_Li128ELb1ELb1ELb0ELb0EEENS1_19SingleTileSchedulerILb1ELb0ELb1ELi128EEEEEEEEEvNT_6ParamsE:
[----:B------:R-:W-:Y:S01]  /*0000*/  LDC R1, c[0x0][0x28] ;  /* 0x00000a00ff017b82 */ /* 0x000fe20000000800 */
[----:B------:R-:W-:Y:S05]  /*0010*/  EXIT ;  /* 0x000000000000794d */ /* 0x000fea0003800000 */
.L_x_2:
        /* <DEDUP_REMOVED lines=14> */
.L_x_20:


//--------------------- .text._ZN7cutlass13device_kernelIN5flash19enable_sm80_to_sm89INS1_16FlashAttnFwdSm80INS1_25CollectiveMainloopFwdSm80ILi4ELi1ELb0EN4cute5tupleIJNS5_1CILi128EEENS7_ILi96EEENS7_ILi64EEEEEELi64ENS_10bfloat16_tEfNS_4arch4Sm80ELb0ELb1ELb1ELb0ELb1ELb0ELb1ELb0EEENS1_21CollectiveEpilogueFwdINS6_IJS8_SA_S9_EEENS6_IJNS7_ILi1EEESI_SI_EEESC_SE_Li128ELb0ELb1ELb0ELb0EEENS1_19SingleTileSchedulerILb0ELb0ELb1ELi128EEEEEEEEEvNT_6ParamsE --------------------------
	.section	.text._ZN7cutlass13device_kernelIN5flash19enable_sm80_to_sm89INS1_16FlashAttnFwdSm80INS1_25CollectiveMainloopFwdSm80ILi4ELi1ELb0EN4cute5tupleIJNS5_1CILi128EEENS7_ILi96EEENS7_ILi64EEEEEELi64ENS_10bfloat16_tEfNS_4arch4Sm80ELb0ELb1ELb1ELb0ELb1ELb0ELb1ELb0EEENS1_21CollectiveEpilogueFwdINS6_IJS8_SA_S9_EEENS6_IJNS7_ILi1EEESI_SI_EEESC_SE_Li128ELb0ELb1ELb0ELb0EEENS1_19SingleTileSchedulerILb0ELb0ELb1ELi128EEEEEEEEEvNT_6ParamsE,"ax",@progbits
	.align	128
.text._ZN7cutlass13device_kernelIN5flash19enable_sm80_to_sm89INS1_16FlashAttnFwdSm80INS1_25CollectiveMainloopFwdSm80ILi4ELi1ELb0EN4cute5tupleIJNS5_1CILi128EEENS7_ILi96EEENS7_ILi64EEEEEELi64ENS_10bfloat16_tEfNS_4arch4Sm80ELb0ELb1ELb1ELb0ELb1ELb0ELb1ELb0EEENS1_21CollectiveEpilogueFwdINS6_IJS8_SA_S9_EEENS6_IJNS7_ILi1EEESI_SI_EEESC_SE_Li128ELb0ELb1ELb0ELb0EEENS1_19SingleTileSchedulerILb0ELb0ELb1ELi128EEEEEEEEEvNT_6ParamsE:
        .type           _ZN7cutlass13device_kernelIN5flash19enable_sm80_to_sm89INS1_16FlashAttnFwdSm80INS1_25CollectiveMainloopFwdSm80ILi4ELi1ELb0EN4cute5tupleIJNS5_1CILi128EEENS7_ILi96EEENS7_ILi64EEEEEELi64ENS_10bfloat16_tEfNS_4arch4Sm80ELb0ELb1ELb1ELb0ELb1ELb0ELb1ELb0EEENS1_21CollectiveEpilogueFwdINS6_IJS8_SA_S9_EEENS6_IJNS7_ILi1EEESI_SI_EEESC_SE_Li128ELb0ELb1ELb0ELb0EEENS1_19SingleTileSchedulerILb0ELb0ELb1ELi128EEEEEEEEEvNT_6ParamsE,@function
        .size           _ZN7cutlass13device_kernelIN5flash19enable_sm80_to_sm89INS1_16FlashAttnFwdSm80INS1_25CollectiveMainloopFwdSm80ILi4ELi1ELb0EN4cute5tupleIJNS5_1CILi128EEENS7_ILi96EEENS7_ILi64EEEEEELi64ENS_10bfloat16_tEfNS_4arch4Sm80ELb0ELb1ELb1ELb0ELb1ELb0ELb1ELb0EEENS1_21CollectiveEpilogueFwdINS6_IJS8_SA_S9_EEENS6_IJNS7_ILi1EEESI_SI_EEESC_SE_Li128ELb0ELb1ELb0ELb0EEENS1_19SingleTileSchedulerILb0ELb0ELb1ELi128EEEEEEEEEvNT_6ParamsE,(.L_x_21 - _ZN7cutlass13device_kernelIN5flash19enable_sm80_to_sm89INS1_16FlashAttnFwdSm80INS1_25CollectiveMainloopFwdSm80ILi4ELi1ELb0EN4cute5tupleIJNS5_1CILi128EEENS7_ILi96EEENS7_ILi64EEEEEELi64ENS_10bfloat16_tEfNS_4arch4Sm80ELb0ELb1ELb1ELb0ELb1ELb0ELb1ELb0EEENS1_21CollectiveEpilogueFwdINS6_IJS8_SA_S9_EEENS6_IJNS7_ILi1EEESI_SI_EEESC_SE_Li128ELb0ELb1ELb0ELb0EEENS1_19SingleTileSchedulerILb0ELb0ELb1ELi128EEEEEEEEEvNT_6ParamsE)
        .other          _ZN7cutlass13device_kernelIN5flash19enable_sm80_to_sm89INS1_16FlashAttnFwdSm80INS1_25CollectiveMainloopFwdSm80ILi4ELi1ELb0EN4cute5tupleIJNS5_1CILi128EEENS7_ILi96EEENS7_ILi64EEEEEELi64ENS_10bfloat16_tEfNS_4arch4Sm80ELb0ELb1ELb1ELb0ELb1ELb0ELb1ELb0EEENS1_21CollectiveEpilogueFwdINS6_IJS8_SA_S9_EEENS6_IJNS7_ILi1EEESI_SI_EEESC_SE_Li128ELb0ELb1ELb0ELb0EEENS1_19SingleTileSchedulerILb0ELb0ELb1ELi128EEEEEEEEEvNT_6ParamsE,@"STO_CUDA_ENTRY STV_DEFAULT"
_ZN7cutlass13device_kernelIN5flash19enable_sm80_to_sm89INS1_16FlashAttnFwdSm80INS1_25CollectiveMainloopFwdSm80ILi4ELi1ELb0EN4cute5tupleIJNS5_1CILi128EEENS7_ILi96EEENS7_ILi64EEEEEELi64ENS_10bfloat16_tEfNS_4arch4Sm80ELb0ELb1ELb1ELb0ELb1ELb0ELb1ELb0EEENS1_21CollectiveEpilogueFwdINS6_IJS8_SA_S9_EEENS6_IJNS7_ILi1EEESI_SI_EEESC_SE_Li128ELb0ELb1ELb0ELb0EEENS1_19SingleTileSchedulerILb0ELb0ELb1ELi128EEEEEEEEEvNT_6ParamsE:
[----:B------:R-:W-:Y:S01]  /*0000*/  LDC R1, c[0x0][0x28] ;  /* 0x00000a00ff017b82 */ /* 0x000fe20000000800 */
[----:B------:R-:W-:Y:S05]  /*0010*/  EXIT ;  /* 0x000000000000794d */ /* 0x000fea0003800000 */
.L_x_3:
        /* <DEDUP_REMOVED lines=14> */
.L_x_21:


//--------------------- .text._ZN7cutlass13device_kernelIN5flash19enable_sm80_to_sm89INS1_16FlashAttnFwdSm80INS1_25CollectiveMainloopFwdSm80ILi4ELi1ELb0EN4cute5tupleIJNS5_1CILi128EEENS7_ILi96EEENS7_ILi64EEEEEELi64ENS_10bfloat16_tEfNS_4arch4Sm80ELb0ELb1ELb1ELb1ELb1ELb0ELb1ELb0EEENS1_21CollectiveEpilogueFwdINS6_IJS8_SA_S9_EEENS6_IJNS7_ILi1EEESI_SI_EEESC_SE_Li128ELb1ELb1ELb0ELb0EEENS1_19SingleTileSchedulerILb1ELb0ELb1ELi128EEEEEEEEEvNT_6ParamsE --------------------------
	.section	.text._ZN7cutlass13device_kernelIN5flash19enable_sm80_to_sm89INS1_16FlashAttnFwdSm80INS1_25CollectiveMainloopFwdSm80ILi4ELi1ELb0EN4cute5tupleIJNS5_1CILi128EEENS7_ILi96EEENS7_ILi64EEEEEELi64ENS_10bfloat16_tEfNS_4arch4Sm80ELb0ELb1ELb1ELb1ELb1ELb0ELb1ELb0EEENS1_21CollectiveEpilogueFwdINS6_IJS8_SA_S9_EEENS6_IJNS7_ILi1EEESI_SI_EEESC_SE_Li128ELb1ELb1ELb0ELb0EEENS1_19SingleTileSchedulerILb1ELb0ELb1ELi128EEEEEEEEEvNT_6ParamsE,"ax",@progbits
	.align	128
.text._ZN7cutlass13device_kernelIN5flash19enable_sm80_to_sm89INS1_16FlashAttnFwdSm80INS1_25CollectiveMainloopFwdSm80ILi4ELi1ELb0EN4cute5tupleIJNS5_1CILi128EEENS7_ILi96EEENS7_ILi64EEEEEELi64ENS_10bfloat16_tEfNS_4arch4Sm80ELb0ELb1ELb1ELb1ELb1ELb0ELb1ELb0EEENS1_21CollectiveEpilogueFwdINS6_IJS8_SA_S9_EEENS6_IJNS7_ILi1EEESI_SI_EEESC_SE_Li128ELb1ELb1ELb0ELb0EEENS1_19SingleTileSchedulerILb1ELb0ELb1ELi128EEEEEEEEEvNT_6ParamsE:
        .type           _ZN7cutlass13device_kernelIN5flash19enable_sm80_to_sm89INS1_16FlashAttnFwdSm80INS1_25CollectiveMainloopFwdSm80ILi4ELi1ELb0EN4cute5tupleIJNS5_1CILi128EEENS7_ILi96EEENS7_ILi64EEEEEELi64ENS_10bfloat16_tEfNS_4arch4Sm80ELb0ELb1ELb1ELb1ELb1ELb0ELb1ELb0EEENS1_21CollectiveEpilogueFwdINS6_IJS8_SA_S9_EEENS6_IJNS7_ILi1EEESI_SI_EEESC_SE_Li128ELb1ELb1ELb0ELb0EEENS1_19SingleTileSchedulerILb1ELb0ELb1ELi128EEEEEEEEEvNT_6ParamsE,@function
        .size           _ZN7cutlass13device_kernelIN5flash19enable_sm80_to_sm89INS1_16FlashAttnFwdSm80INS1_25CollectiveMainloopFwdSm80ILi4ELi1ELb0EN4cute5tupleIJNS5_1CILi128EEENS7_ILi96EEENS7_ILi64EEEEEELi64ENS_10bfloat16_tEfNS_4arch4Sm80ELb0ELb1ELb1ELb1ELb1ELb0ELb1ELb0EEENS1_21CollectiveEpilogueFwdINS6_IJS8_SA_S9_EEENS6_IJNS7_ILi1EEESI_SI_EEESC_SE_Li128ELb1ELb1ELb0ELb0EEENS1_19SingleTileSchedulerILb1ELb0ELb1ELi128EEEEEEEEEvNT_6ParamsE,(.L_x_22 - _ZN7cutlass13device_kernelIN5flash19enable_sm80_to_sm89INS1_16FlashAttnFwdSm80INS1_25CollectiveMainloopFwdSm80ILi4ELi1ELb0EN4cute5tupleIJNS5_1CILi128EEENS7_ILi96EEENS7_ILi64EEEEEELi64ENS_10bfloat16_tEfNS_4arch4Sm80ELb0ELb1ELb1ELb1ELb1ELb0ELb1ELb0EEENS1_21CollectiveEpilogueFwdINS6_IJS8_SA_S9_EEENS6_IJNS7_ILi1EEESI_SI_EEESC_SE_Li128ELb1ELb1ELb0ELb0EEENS1_19SingleTileSchedulerILb1ELb0ELb1ELi128EEEEEEEEEvNT_6ParamsE)
        .other          _ZN7cutlass13device_kernelIN5flash19enable_sm80_to_sm89INS1_16FlashAttnFwdSm80INS1_25CollectiveMainloopFwdSm80ILi4ELi1ELb0EN4cute5tupleIJNS5_1CILi128EEENS7_ILi96EEENS7_ILi64EEEEEELi64ENS_10bfloat16_tEfNS_4arch4Sm80ELb0ELb1ELb1ELb1ELb1ELb0ELb1ELb0EEENS1_21CollectiveEpilogueFwdINS6_IJS8_SA_S9_EEENS6_IJNS7_ILi1EEESI_SI_EEESC_SE_Li128ELb1ELb1ELb0ELb0EEENS1_19SingleTileSchedulerILb1ELb0ELb1ELi128EEEEEEEEEvNT_6ParamsE,@"STO_CUDA_ENTRY STV_DEFAULT"
_ZN7cutlass13device_kernelIN5flash19enable_sm80_to_sm89INS1_16FlashAttnFwdSm80INS1_25CollectiveMainloopFwdSm80ILi4ELi1ELb0EN4cute5tupleIJNS5_1CILi128EEENS7_ILi96EEENS7_ILi64EEEEEELi64ENS_10bfloat16_tEfNS_4arch4Sm80ELb0ELb1ELb1ELb1ELb1ELb0ELb1ELb0EEENS1_21CollectiveEpilogueFwdINS6_IJS8_SA_S9_EEENS6_IJNS7_ILi1EEESI_SI_EEESC_SE_Li128ELb1ELb1ELb0ELb0EEENS1_19SingleTileSchedulerILb1ELb0ELb1ELi128EEEEEEEEEvNT_6ParamsE:
[----:B------:R-:W-:Y:S01]  /*0000*/  LDC R1, c[0x0][0x28] ;  /* 0x00000a00ff017b82 */ /* 0x000fe20000000800 */
[----:B------:R-:W-:Y:S05]  /*0010*/  EXIT ;  /* 0x000000000000794d */ /* 0x000fea0003800000 */
.L_x_4:
        /* <DEDUP_REMOVED lines=14> */
.L_x_22:


//--------------------- .text._ZN7cutlass13device_kernelIN5flash19enable_sm80_to_sm89INS1_16FlashAttnFwdSm80INS1_25CollectiveMainloopFwdSm80ILi4ELi1ELb0EN4cute5tupleIJNS5_1CILi128EEENS7_ILi96EEENS7_ILi64EEEEEELi64ENS_10bfloat16_tEfNS_4arch4Sm80ELb0ELb1ELb1ELb1ELb1ELb1ELb1ELb0EEENS1_21CollectiveEpilogueFwdINS6_IJS8_SA_S9_EEENS6_IJNS7_ILi1EEESI_SI_EEESC_SE_Li128ELb1ELb1ELb0ELb0EEENS1_19SingleTileSchedulerILb1ELb0ELb1ELi128EEEEEEEEEvNT_6ParamsE --------------------------
	.section	.text._ZN7cutlass13device_kernelIN5flash19enable_sm80_to_sm89INS1_16FlashAttnFwdSm80INS1_25CollectiveMainloopFwdSm80ILi4ELi1ELb0EN4cute5tupleIJNS5_1CILi128EEENS7_ILi96EEENS7_ILi64EEEEEELi64ENS_10bfloat16_tEfNS_4arch4Sm80ELb0ELb1ELb1ELb1ELb1ELb1ELb1ELb0EEENS1_21CollectiveEpilogueFwdINS6_IJS8_SA_S9_EEENS6_IJNS7_ILi1EEESI_SI_EEESC_SE_Li128ELb1ELb1ELb0ELb0EEENS1_19SingleTileSchedulerILb1ELb0ELb1ELi128EEEEEEEEEvNT_6ParamsE,"ax",@progbits
	.align	128
.text._ZN7cutlass13device_kernelIN5flash19enable_sm80_to_sm89INS1_16FlashAttnFwdSm80INS1_25CollectiveMainloopFwdSm80ILi4ELi1ELb0EN4cute5tupleIJNS5_1CILi128EEENS7_ILi96EEENS7_ILi64EEEEEELi64ENS_10bfloat16_tEfNS_4arch4Sm80ELb0ELb1ELb1ELb1ELb1ELb1ELb1ELb0EEENS1_21CollectiveEpilogueFwdINS6_IJS8_SA_S9_EEENS6_IJNS7_ILi1EEESI_SI_EEESC_SE_Li128ELb1ELb1ELb0ELb0EEENS1_19SingleTileSchedulerILb1ELb0ELb1ELi128EEEEEEEEEvNT_6ParamsE:
        .type           _ZN7cutlass13device_kernelIN5flash19enable_sm80_to_sm89INS1_16FlashAttnFwdSm80INS1_25CollectiveMainloopFwdSm80ILi4ELi1ELb0EN4cute5tupleIJNS5_1CILi128EEENS7_ILi96EEENS7_ILi64EEEEEELi64ENS_10bfloat16_tEfNS_4arch4Sm80ELb0ELb1ELb1ELb1ELb1ELb1ELb1ELb0EEENS1_21CollectiveEpilogueFwdINS6_IJS8_SA_S9_EEENS6_IJNS7_ILi1EEESI_SI_EEESC_SE_Li128ELb1ELb1ELb0ELb0EEENS1_19SingleTileSchedulerILb1ELb0ELb1ELi128EEEEEEEEEvNT_6ParamsE,@function
        .size           _ZN7cutlass13device_kernelIN5flash19enable_sm80_to_sm89INS1_16FlashAttnFwdSm80INS1_25CollectiveMainloopFwdSm80ILi4ELi1ELb0EN4cute5tupleIJNS5_1CILi128EEENS7_ILi96EEENS7_ILi64EEEEEELi64ENS_10bfloat16_tEfNS_4arch4Sm80ELb0ELb1ELb1ELb1ELb1ELb1ELb1ELb0EEENS1_21CollectiveEpilogueFwdINS6_IJS8_SA_S9_EEENS6_IJNS7_ILi1EEESI_SI_EEESC_SE_Li128ELb1ELb1ELb0ELb0EEENS1_19SingleTileSchedulerILb1ELb0ELb1ELi128EEEEEEEEEvNT_6ParamsE,(.L_x_23 - _ZN7cutlass13device_kernelIN5flash19enable_sm80_to_sm89INS1_16FlashAttnFwdSm80INS1_25CollectiveMainloopFwdSm80ILi4ELi1ELb0EN4cute5tupleIJNS5_1CILi128EEENS7_ILi96EEENS7_ILi64EEEEEELi64ENS_10bfloat16_tEfNS_4arch4Sm80ELb0ELb1ELb1ELb1ELb1ELb1ELb1ELb0EEENS1_21CollectiveEpilogueFwdINS6_IJS8_SA_S9_EEENS6_IJNS7_ILi1EEESI_SI_EEESC_SE_Li128ELb1ELb1ELb0ELb0EEENS1_19SingleTileSchedulerILb1ELb0ELb1ELi128EEEEEEEEEvNT_6ParamsE)
        .other          _ZN7cutlass13device_kernelIN5flash19enable_sm80_to_sm89INS1_16FlashAttnFwdSm80INS1_25CollectiveMainloopFwdSm80ILi4ELi1ELb0EN4cute5tupleIJNS5_1CILi128EEENS7_ILi96EEENS7_ILi64EEEEEELi64ENS_10bfloat16_tEfNS_4arch4Sm80ELb0ELb1ELb1ELb1ELb1ELb1ELb1ELb0EEENS1_21CollectiveEpilogueFwdINS6_IJS8_SA_S9_EEENS6_IJNS7_ILi1EEESI_SI_EEESC_SE_Li128ELb1ELb1ELb0ELb0EEENS1_19SingleTileSchedulerILb1ELb0ELb1ELi128EEEEEEEEEvNT_6ParamsE,@"STO_CUDA_ENTRY STV_DEFAULT"
_ZN7cutlass13device_kernelIN5flash19enable_sm80_to_sm89INS1_16FlashAttnFwdSm80INS1_25CollectiveMainloopFwdSm80ILi4ELi1ELb0EN4cute5tupleIJNS5_1CILi128EEENS7_ILi96EEENS7_ILi64EEEEEELi64ENS_10bfloat16_tEfNS_4arch4Sm80ELb0ELb1ELb1ELb1ELb1ELb1ELb1ELb0EEENS1_21CollectiveEpilogueFwdINS6_IJS8_SA_S9_EEENS6_IJNS7_ILi1EEESI_SI_EEESC_SE_Li128ELb1ELb1ELb0ELb0EEENS1_19SingleTileSchedulerILb1ELb0ELb1ELi128EEEEEEEEEvNT_6ParamsE:
[----:B------:R-:W-:Y:S01]  /*0000*/  LDC R1, c[0x0][0x28] ;  /* 0x00000a00ff017b82 */ /* 0x000fe20000000800 */
[----:B------:R-:W-:Y:S05]  /*0010*/  EXIT ;  /* 0x000000000000794d */ /* 0x000fea0003800000 */
.L_x_5:
        /* <DEDUP_REMOVED lines=14> */
.L_x_23:


//--------------------- .text._ZN7cutlass13device_kernelIN5flash19enable_sm80_to_sm89INS1_16FlashAttnFwdSm80INS1_25CollectiveMainloopFwdSm80ILi4ELi1ELb0EN4cute5tupleIJNS5_1CILi128EEENS7_ILi112EEENS7_ILi64EEEEEELi64ENS_10bfloat16_tEfNS_4arch4Sm80ELb1ELb0ELb1ELb0ELb1ELb0ELb1ELb0EEENS1_21CollectiveEpilogueFwdINS6_IJS8_SA_S9_EEENS6_IJNS7_ILi1EEESI_SI_EEESC_SE_Li128ELb0ELb1ELb0ELb0EEENS1_30DynamicPersistentTileSchedulerILi128ELi128ELb0ELb1ELb0EEEEEEEEEvNT_6ParamsE --------------------------
	.section	.text._ZN7cutlass13device_kernelIN5flash19enable_sm80_to_sm89INS1_16FlashAttnFwdSm80INS1_25CollectiveMainloopFwdSm80ILi4ELi1ELb0EN4cute5tupleIJNS5_1CILi128EEENS7_ILi112EEENS7_ILi64EEEEEELi64ENS_10bfloat16_tEfNS_4arch4Sm80ELb1ELb0ELb1ELb0ELb1ELb0ELb1ELb0EEENS1_21CollectiveEpilogueFwdINS6_IJS8_SA_S9_EEENS6_IJNS7_ILi1EEESI_SI_EEESC_SE_Li128ELb0ELb1ELb0ELb0EEENS1_30DynamicPersistentTileSchedulerILi128ELi128ELb0ELb1ELb0EEEEEEEEEvNT_6ParamsE,"ax",@progbits
	.align	128
.text._ZN7cutlass13device_kernelIN5flash19enable_sm80_to_sm89INS1_16FlashAttnFwdSm80INS1_25CollectiveMainloopFwdSm80ILi4ELi1ELb0EN4cute5tupleIJNS5_1CILi128EEENS7_ILi112EEENS7_ILi64EEEEEELi64ENS_10bfloat16_tEfNS_4arch4Sm80ELb1ELb0ELb1ELb0ELb1ELb0ELb1ELb0EEENS1_21CollectiveEpilogueFwdINS6_IJS8_SA_S9_EEENS6_IJNS7_ILi1EEESI_SI_EEESC_SE_Li128ELb0ELb1ELb0ELb0EEENS1_30DynamicPersistentTileSchedulerILi128ELi128ELb0ELb1ELb0EEEEEEEEEvNT_6ParamsE:
        .type           _ZN7cutlass13device_kernelIN5flash19enable_sm80_to_sm89INS1_16FlashAttnFwdSm80INS1_25CollectiveMainloopFwdSm80ILi4ELi1ELb0EN4cute5tupleIJNS5_1CILi128EEENS7_ILi112EEENS7_ILi64EEEEEELi64ENS_10bfloat16_tEfNS_4arch4Sm80ELb1ELb0ELb1ELb0ELb1ELb0ELb1ELb0EEENS1_21CollectiveEpilogueFwdINS6_IJS8_SA_S9_EEENS6_IJNS7_ILi1EEESI_SI_EEESC_SE_Li128ELb0ELb1ELb0ELb0EEENS1_30DynamicPersistentTileSchedulerILi128ELi128ELb0ELb1ELb0EEEEEEEEEvNT_6ParamsE,@function
        .size           _ZN7cutlass13device_kernelIN5flash19enable_sm80_to_sm89INS1_16FlashAttnFwdSm80INS1_25CollectiveMainloopFwdSm80ILi4ELi1ELb0EN4cute5tupleIJNS5_1CILi128EEENS7_ILi112EEENS7_ILi64EEEEEELi64ENS_10bfloat16_tEfNS_4arch4Sm80ELb1ELb0ELb1ELb0ELb1ELb0ELb1ELb0EEENS1_21CollectiveEpilogueFwdINS6_IJS8_SA_S9_EEENS6_IJNS7_ILi1EEESI_SI_EEESC_SE_Li128ELb0ELb1ELb0ELb0EEENS1_30DynamicPersistentTileSchedulerILi128ELi128ELb0ELb1ELb0EEEEEEEEEvNT_6ParamsE,(.L_x_24 - _ZN7cutlass13device_kernelIN5flash19enable_sm80_to_sm89INS1_16FlashAttnFwdSm80INS1_25CollectiveMainloopFwdSm80ILi4ELi1ELb0EN4cute5tupleIJNS5_1CILi128EEENS7_ILi112EEENS7_ILi64EEEEEELi64ENS_10bfloat16_tEfNS_4arch4Sm80ELb1ELb0ELb1ELb0ELb1ELb0ELb1ELb0EEENS1_21CollectiveEpilogueFwdINS6_IJS8_SA_S9_EEENS6_IJNS7_ILi1EEESI_SI_EEESC_SE_Li128ELb0ELb1ELb0ELb0EEENS1_30DynamicPersistentTileSchedulerILi128ELi128ELb0ELb1ELb0EEEEEEEEEvNT_6ParamsE)
        .other          _ZN7cutlass13device_kernelIN5flash19enable_sm80_to_sm89INS1_16FlashAttnFwdSm80INS1_25CollectiveMainloopFwdSm80ILi4ELi1ELb0EN4cute5tupleIJNS5_1CILi128EEENS7_ILi112EEENS7_ILi64EEEEEELi64ENS_10bfloat16_tEfNS_4arch4Sm80ELb1ELb0ELb1ELb0ELb1ELb0ELb1ELb0EEENS1_21CollectiveEpilogueFwdINS6_IJS8_SA_S9_EEENS6_IJNS7_ILi1EEESI_SI_EEESC_SE_Li128ELb0ELb1ELb0ELb0EEENS1_30DynamicPersistentTileSchedulerILi128ELi128ELb0ELb1ELb0EEEEEEEEEvNT_6ParamsE,@"STO_CUDA_ENTRY STV_DEFAULT"
_ZN7cutlass13device_kernelIN5flash19enable_sm80_to_sm89INS1_16FlashAttnFwdSm80INS1_25CollectiveMainloopFwdSm80ILi4ELi1ELb0EN4cute5tupleIJNS5_1CILi128EEENS7_ILi112EEENS7_ILi64EEEEEELi64ENS_10bfloat16_tEfNS_4arch4Sm80ELb1ELb0ELb1ELb0ELb1ELb0ELb1ELb0EEENS1_21CollectiveEpilogueFwdINS6_IJS8_SA_S9_EEENS6_IJNS7_ILi1EEESI_SI_EEESC_SE_Li128ELb0ELb1ELb0ELb0EEENS1_30DynamicPersistentTileSchedulerILi128ELi128ELb0ELb1ELb0EEEEEEEEEvNT_6ParamsE:
[----:B------:R-:W-:Y:S01]  /*0000*/  LDC R1, c[0x0][0x28] ;  /* 0x00000a00ff017b82 */ /* 0x000fe20000000800 */
[----:B------:R-:W-:Y:S05]  /*0010*/  EXIT ;  /* 0x000000000000794d */ /* 0x000fea0003800000 */
.L_x_6:
        /* <DEDUP_REMOVED lines=14> */
.L_x_24:


//--------------------- .text._ZN7cutlass13device_kernelIN5flash19enable_sm80_to_sm89INS1_16FlashAttnFwdSm80INS1_25CollectiveMainloopFwdSm80ILi4ELi1ELb0EN4cute5tupleIJNS5_1CILi128EEENS7_ILi112EEENS7_ILi64EEEEEELi64ENS_10bfloat16_tEfNS_4arch4Sm80ELb1ELb0ELb1ELb1ELb1ELb0ELb1ELb0EEENS1_21CollectiveEpilogueFwdINS6_IJS8_SA_S9_EEENS6_IJNS7_ILi1EEESI_SI_EEESC_SE_Li128ELb1ELb1ELb0ELb0EEENS1_19SingleTileSchedulerILb1ELb0ELb1ELi128EEEEEEEEEvNT_6ParamsE --------------------------
	.section	.text._ZN7cutlass13device_kernelIN5flash19enable_sm80_to_sm89INS1_16FlashAttnFwdSm80INS1_25CollectiveMainloopFwdSm80ILi4ELi1ELb0EN4cute5tupleIJNS5_1CILi128EEENS7_ILi112EEENS7_ILi64EEEEEELi64ENS_10bfloat16_tEfNS_4arch4Sm80ELb1ELb0ELb1ELb1ELb1ELb0ELb1ELb0EEENS1_21CollectiveEpilogueFwdINS6_IJS8_SA_S9_EEENS6_IJNS7_ILi1EEESI_SI_EEESC_SE_Li128ELb1ELb1ELb0ELb0EEENS1_19SingleTileSchedulerILb1ELb0ELb1ELi128EEEEEEEEEvNT_6ParamsE,"ax",@progbits
	.align	128
.text._ZN7cutlass13device_kernelIN5flash19enable_sm80_to_sm89INS1_16FlashAttnFwdSm80INS1_25CollectiveMainloopFwdSm80ILi4ELi1ELb0EN4cute5tupleIJNS5_1CILi128EEENS7_ILi112EEENS7_ILi64EEEEEELi64ENS_10bfloat16_tEfNS_4arch4Sm80ELb1ELb0ELb1ELb1ELb1ELb0ELb1ELb0EEENS1_21CollectiveEpilogueFwdINS6_IJS8_SA_S9_EEENS6_IJNS7_ILi1EEESI_SI_EEESC_SE_Li128ELb1ELb1ELb0ELb0EEENS1_19SingleTileSchedulerILb1ELb0ELb1ELi128EEEEEEEEEvNT_6ParamsE:
        .type           _ZN7cutlass13device_kernelIN5flash19enable_sm80_to_sm89INS1_16FlashAttnFwdSm80INS1_25CollectiveMainloopFwdSm80ILi4ELi1ELb0EN4cute5tupleIJNS5_1CILi128EEENS7_ILi112EEENS7_ILi64EEEEEELi64ENS_10bfloat16_tEfNS_4arch4Sm80ELb1ELb0ELb1ELb1ELb1ELb0ELb1ELb0EEENS1_21CollectiveEpilogueFwdINS6_IJS8_SA_S9_EEENS6_IJNS7_ILi1EEESI_SI_EEESC_SE_Li128ELb1ELb1ELb0ELb0EEENS1_19SingleTileSchedulerILb1ELb0ELb1ELi128EEEEEEEEEvNT_6ParamsE,@function
        .size           _ZN7cutlass13device_kernelIN5flash19enable_sm80_to_sm89INS1_16FlashAttnFwdSm80INS1_25CollectiveMainloopFwdSm80ILi4ELi1ELb0EN4cute5tupleIJNS5_1CILi128EEENS7_ILi112EEENS7_ILi64EEEEEELi64ENS_10bfloat16_tEfNS_4arch4Sm80ELb1ELb0ELb1ELb1ELb1ELb0ELb1ELb0EEENS1_21CollectiveEpilogueFwdINS6_IJS8_SA_S9_EEENS6_IJNS7_ILi1EEESI_SI_EEESC_SE_Li128ELb1ELb1ELb0ELb0EEENS1_19SingleTileSchedulerILb1ELb0ELb1ELi128EEEEEEEEEvNT_6ParamsE,(.L_x_25 - _ZN7cutlass13device_kernelIN5flash19enable_sm80_to_sm89INS1_16FlashAttnFwdSm80INS1_25CollectiveMainloopFwdSm80ILi4ELi1ELb0EN4cute5tupleIJNS5_1CILi128EEENS7_ILi112EEENS7_ILi64EEEEEELi64ENS_10bfloat16_tEfNS_4arch4Sm80ELb1ELb0ELb1ELb1ELb1ELb0ELb1ELb0EEENS1_21CollectiveEpilogueFwdINS6_IJS8_SA_S9_EEENS6_IJNS7_ILi1EEESI_SI_EEESC_SE_Li128ELb1ELb1ELb0ELb0EEENS1_19SingleTileSchedulerILb1ELb0ELb1ELi128EEEEEEEEEvNT_6ParamsE)
        .other          _ZN7cutlass13device_kernelIN5flash19enable_sm80_to_sm89INS1_16FlashAttnFwdSm80INS1_25CollectiveMainloopFwdSm80ILi4ELi1ELb0EN4cute5tupleIJNS5_1CILi128EEENS7_ILi112EEENS7_ILi64EEEEEELi64ENS_10bfloat16_tEfNS_4arch4Sm80ELb1ELb0ELb1ELb1ELb1ELb0ELb1ELb0EEENS1_21CollectiveEpilogueFwdINS6_IJS8_SA_S9_EEENS6_IJNS7_ILi1EEESI_SI_EEESC_SE_Li128ELb1ELb1ELb0ELb0EEENS1_19SingleTileSchedulerILb1ELb0ELb1ELi128EEEEEEEEEvNT_6ParamsE,@"STO_CUDA_ENTRY STV_DEFAULT"
_ZN7cutlass13device_kernelIN5flash19enable_sm80_to_sm89INS1_16FlashAttnFwdSm80INS1_25CollectiveMainloopFwdSm80ILi4ELi1ELb0EN4cute5tupleIJNS5_1CILi128EEENS7_ILi112EEENS7_ILi64EEEEEELi64ENS_10bfloat16_tEfNS_4arch4Sm80ELb1ELb0ELb1ELb1ELb1ELb0ELb1ELb0EEENS1_21CollectiveEpilogueFwdINS6_IJS8_SA_S9_EEENS6_IJNS7_ILi1EEESI_SI_EEESC_SE_Li128ELb1ELb1ELb0ELb0EEENS1_19SingleTileSchedulerILb1ELb0ELb1ELi128EEEEEEEEEvNT_6ParamsE:
[----:B------:R-:W-:Y:S01]  /*0000*/  LDC R1, c[0x0][0x28] ;  /* 0x00000a00ff017b82 */ /* 0x000fe20000000800 */
[----:B------:R-:W-:Y:S05]  /*0010*/  EXIT ;  /* 0x000000000000794d */ /* 0x000fea0003800000 */
.L_x_7:
        /* <DEDUP_REMOVED lines=14> */
.L_x_25:


//--------------------- .text._ZN7cutlass13device_kernelIN5flash19enable_sm80_to_sm89INS1_16FlashAttnFwdSm80INS1_25CollectiveMainloopFwdSm80ILi4ELi1ELb0EN4cute5tupleIJNS5_1CILi128EEENS7_ILi112EEENS7_ILi64EEEEEELi64ENS_10bfloat16_tEfNS_4arch4Sm80ELb1ELb0ELb1ELb1ELb1ELb1ELb1ELb0EEENS1_21CollectiveEpilogueFwdINS6_IJS8_SA_S9_EEENS6_IJNS7_ILi1EEESI_SI_EEESC_SE_Li128ELb1ELb1ELb0ELb0EEENS1_19SingleTileSchedulerILb1ELb0ELb1ELi128EEEEEEEEEvNT_6ParamsE --------------------------
	.section	.text._ZN7cutlass13device_kernelIN5flash19enable_sm80_to_sm89INS1_16FlashAttnFwdSm80INS1_25CollectiveMainloopFwdSm80ILi4ELi1ELb0EN4cute5tupleIJNS5_1CILi128EEENS7_ILi112EEENS7_ILi64EEEEEELi64ENS_10bfloat16_tEfNS_4arch4Sm80ELb1ELb0ELb1ELb1ELb1ELb1ELb1ELb0EEENS1_21CollectiveEpilogueFwdINS6_IJS8_SA_S9_EEENS6_IJNS7_ILi1EEESI_SI_EEESC_SE_Li128ELb1ELb1ELb0ELb0EEENS1_19SingleTileSchedulerILb1ELb0ELb1ELi128EEEEEEEEEvNT_6ParamsE,"ax",@progbits
	.align	128
.text._ZN7cutlass13device_kernelIN5flash19enable_sm80_to_sm89INS1_16FlashAttnFwdSm80INS1_25CollectiveMainloopFwdSm80ILi4ELi1ELb0EN4cute5tupleIJNS5_1CILi128EEENS7_ILi112EEENS7_ILi64EEEEEELi64ENS_10bfloat16_tEfNS_4arch4Sm80ELb1ELb0ELb1ELb1ELb1ELb1ELb1ELb0EEENS1_21CollectiveEpilogueFwdINS6_IJS8_SA_S9_EEENS6_IJNS7_ILi1EEESI_SI_EEESC_SE_Li128ELb1ELb1ELb0ELb0EEENS1_19SingleTileSchedulerILb1ELb0ELb1ELi128EEEEEEEEEvNT_6ParamsE:
        .type           _ZN7cutlass13device_kernelIN5flash19enable_sm80_to_sm89INS1_16FlashAttnFwdSm80INS1_25CollectiveMainloopFwdSm80ILi4ELi1ELb0EN4cute5tupleIJNS5_1CILi128EEENS7_ILi112EEENS7_ILi64EEEEEELi64ENS_10bfloat16_tEfNS_4arch4Sm80ELb1ELb0ELb1ELb1ELb1ELb1ELb1ELb0EEENS1_21CollectiveEpilogueFwdINS6_IJS8_SA_S9_EEENS6_IJNS7_ILi1EEESI_SI_EEESC_SE_Li128ELb1ELb1ELb0ELb0EEENS1_19SingleTileSchedulerILb1ELb0ELb1ELi128EEEEEEEEEvNT_6ParamsE,@function
        .size           _ZN7cutlass13device_kernelIN5flash19enable_sm80_to_sm89INS1_16FlashAttnFwdSm80INS1_25CollectiveMainloopFwdSm80ILi4ELi1ELb0EN4cute5tupleIJNS5_1CILi128EEENS7_ILi112EEENS7_ILi64EEEEEELi64ENS_10bfloat16_tEfNS_4arch4Sm80ELb1ELb0ELb1ELb1ELb1ELb1ELb1ELb0EEENS1_21CollectiveEpilogueFwdINS6_IJS8_SA_S9_EEENS6_IJNS7_ILi1EEESI_SI_EEESC_SE_Li128ELb1ELb1ELb0ELb0EEENS1_19SingleTileSchedulerILb1ELb0ELb1ELi128EEEEEEEEEvNT_6ParamsE,(.L_x_26 - _ZN7cutlass13device_kernelIN5flash19enable_sm80_to_sm89INS1_16FlashAttnFwdSm80INS1_25CollectiveMainloopFwdSm80ILi4ELi1ELb0EN4cute5tupleIJNS5_1CILi128EEENS7_ILi112EEENS7_ILi64EEEEEELi64ENS_10bfloat16_tEfNS_4arch4Sm80ELb1ELb0ELb1ELb1ELb1ELb1ELb1ELb0EEENS1_21CollectiveEpilogueFwdINS6_IJS8_SA_S9_EEENS6_IJNS7_ILi1EEESI_SI_EEESC_SE_Li128ELb1ELb1ELb0ELb0EEENS1_19SingleTileSchedulerILb1ELb0ELb1ELi128EEEEEEEEEvNT_6ParamsE)
        .other          _ZN7cutlass13device_kernelIN5flash19enable_sm80_to_sm89INS1_16FlashAttnFwdSm80INS1_25CollectiveMainloopFwdSm80ILi4ELi1ELb0EN4cute5tupleIJNS5_1CILi128EEENS7_ILi112EEENS7_ILi64EEEEEELi64ENS_10bfloat16_tEfNS_4arch4Sm80ELb1ELb0ELb1ELb1ELb1ELb1ELb1ELb0EEENS1_21CollectiveEpilogueFwdINS6_IJS8_SA_S9_EEENS6_IJNS7_ILi1EEESI_SI_EEESC_SE_Li128ELb1ELb1ELb0ELb0EEENS1_19SingleTileSchedulerILb1ELb0ELb1ELi128EEEEEEEEEvNT_6ParamsE,@"STO_CUDA_ENTRY STV_DEFAULT"
_ZN7cutlass13device_kernelIN5flash19enable_sm80_to_sm89INS1_16FlashAttnFwdSm80INS1_25CollectiveMainloopFwdSm80ILi4ELi1ELb0EN4cute5tupleIJNS5_1CILi128EEENS7_ILi112EEENS7_ILi64EEEEEELi64ENS_10bfloat16_tEfNS_4arch4Sm80ELb1ELb0ELb1ELb1ELb1ELb1ELb1ELb0EEENS1_21CollectiveEpilogueFwdINS6_IJS8_SA_S9_EEENS6_IJNS7_ILi1EEESI_SI_EEESC_SE_Li128ELb1ELb1ELb0ELb0EEENS1_19SingleTileSchedulerILb1ELb0ELb1ELi128EEEEEEEEEvNT_6ParamsE:
[----:B------:R-:W-:Y:S01]  /*0000*/  LDC R1, c[0x0][0x28] ;  /* 0x00000a00ff017b82 */ /* 0x000fe20000000800 */
[----:B------:R-:W-:Y:S05]  /*0010*/  EXIT ;  /* 0x000000000000794d */ /* 0x000fea0003800000 */
.L_x_8:
        /* <DEDUP_REMOVED lines=14> */
.L_x_26:


//--------------------- .text._ZN7cutlass13device_kernelIN5flash19enable_sm80_to_sm89INS1_16FlashAttnFwdSm80INS1_25CollectiveMainloopFwdSm80ILi4ELi1ELb0EN4cute5tupleIJNS5_1CILi128EEENS7_ILi112EEENS7_ILi64EEEEEELi64ENS_10bfloat16_tEfNS_4arch4Sm80ELb0ELb0ELb0ELb0ELb1ELb0ELb1ELb0EEENS1_21CollectiveEpilogueFwdINS6_IJS8_SA_S9_EEENS6_IJNS7_ILi1EEESI_SI_EEESC_SE_Li128ELb0ELb1ELb0ELb0EEENS1_19SingleTileSchedulerILb0ELb0ELb1ELi128EEEEEEEEEvNT_6ParamsE --------------------------
	.section	.text._ZN7cutlass13device_kernelIN5flash19enable_sm80_to_sm89INS1_16FlashAttnFwdSm80INS1_25CollectiveMainloopFwdSm80ILi4ELi1ELb0EN4cute5tupleIJNS5_1CILi128EEENS7_ILi112EEENS7_ILi64EEEEEELi64ENS_10bfloat16_tEfNS_4arch4Sm80ELb0ELb0ELb0ELb0ELb1ELb0ELb1ELb0EEENS1_21CollectiveEpilogueFwdINS6_IJS8_SA_S9_EEENS6_IJNS7_ILi1EEESI_SI_EEESC_SE_Li128ELb0ELb1ELb0ELb0EEENS1_19SingleTileSchedulerILb0ELb0ELb1ELi128EEEEEEEEEvNT_6ParamsE,"ax",@progbits
	.align	128
.text._ZN7cutlass13device_kernelIN5flash19enable_sm80_to_sm89INS1_16FlashAttnFwdSm80INS1_25CollectiveMainloopFwdSm80ILi4ELi1ELb0EN4cute5tupleIJNS5_1CILi128EEENS7_ILi112EEENS7_ILi64EEEEEELi64ENS_10bfloat16_tEfNS_4arch4Sm80ELb0ELb0ELb0ELb0ELb1ELb0ELb1ELb0EEENS1_21CollectiveEpilogueFwdINS6_IJS8_SA_S9_EEENS6_IJNS7_ILi1EEESI_SI_EEESC_SE_Li128ELb0ELb1ELb0ELb0EEENS1_19SingleTileSchedulerILb0ELb0ELb1ELi128EEEEEEEEEvNT_6ParamsE:
        .type           _ZN7cutlass13device_kernelIN5flash19enable_sm80_to_sm89INS1_16FlashAttnFwdSm80INS1_25CollectiveMainloopFwdSm80ILi4ELi1ELb0EN4cute5tupleIJNS5_1CILi128EEENS7_ILi112EEENS7_ILi64EEEEEELi64ENS_10bfloat16_tEfNS_4arch4Sm80ELb0ELb0ELb0ELb0ELb1ELb0ELb1ELb0EEENS1_21CollectiveEpilogueFwdINS6_IJS8_SA_S9_EEENS6_IJNS7_ILi1EEESI_SI_EEESC_SE_Li128ELb0ELb1ELb0ELb0EEENS1_19SingleTileSchedulerILb0ELb0ELb1ELi128EEEEEEEEEvNT_6ParamsE,@function
        .size           _ZN7cutlass13device_kernelIN5flash19enable_sm80_to_sm89INS1_16FlashAttnFwdSm80INS1_25CollectiveMainloopFwdSm80ILi4ELi1ELb0EN4cute5tupleIJNS5_1CILi128EEENS7_ILi112EEENS7_ILi64EEEEEELi64ENS_10bfloat16_tEfNS_4arch4Sm80ELb0ELb0ELb0ELb0ELb1ELb0ELb1ELb0EEENS1_21CollectiveEpilogueFwdINS6_IJS8_SA_S9_EEENS6_IJNS7_ILi1EEESI_SI_EEESC_SE_Li128ELb0ELb1ELb0ELb0EEENS1_19SingleTileSchedulerILb0ELb0ELb1ELi128EEEEEEEEEvNT_6ParamsE,(.L_x_27 - _ZN7cutlass13device_kernelIN5flash19enable_sm80_to_sm89INS1_16FlashAttnFwdSm80INS1_25CollectiveMainloopFwdSm80ILi4ELi1ELb0EN4cute5tupleIJNS5_1CILi128EEENS7_ILi112EEENS7_ILi64EEEEEELi64ENS_10bfloat16_tEfNS_4arch4Sm80ELb0ELb0ELb0ELb0ELb1ELb0ELb1ELb0EEENS1_21CollectiveEpilogueFwdINS6_IJS8_SA_S9_EEENS6_IJNS7_ILi1EEESI_SI_EEESC_SE_Li128ELb0ELb1ELb0ELb0EEENS1_19SingleTileSchedulerILb0ELb0ELb1ELi128EEEEEEEEEvNT_6ParamsE)
        .other          _ZN7cutlass13device_kernelIN5flash19enable_sm80_to_sm89INS1_16FlashAttnFwdSm80INS1_25CollectiveMainloopFwdSm80ILi4ELi1ELb0EN4cute5tupleIJNS5_1CILi128EEENS7_ILi112EEENS7_ILi64EEEEEELi64ENS_10bfloat16_tEfNS_4arch4Sm80ELb0ELb0ELb0ELb0ELb1ELb0ELb1ELb0EEENS1_21CollectiveEpilogueFwdINS6_IJS8_SA_S9_EEENS6_IJNS7_ILi1EEESI_SI_EEESC_SE_Li128ELb0ELb1ELb0ELb0EEENS1_19SingleTileSchedulerILb0ELb0ELb1ELi128EEEEEEEEEvNT_6ParamsE,@"STO_CUDA_ENTRY STV_DEFAULT"
_ZN7cutlass13device_kernelIN5flash19enable_sm80_to_sm89INS1_16FlashAttnFwdSm80INS1_25CollectiveMainloopFwdSm80ILi4ELi1ELb0EN4cute5tupleIJNS5_1CILi128EEENS7_ILi112EEENS7_ILi64EEEEEELi64ENS_10bfloat16_tEfNS_4arch4Sm80ELb0ELb0ELb0ELb0ELb1ELb0ELb1ELb0EEENS1_21CollectiveEpilogueFwdINS6_IJS8_SA_S9_EEENS6_IJNS7_ILi1EEESI_SI_EEESC_SE_Li128ELb0ELb1ELb0ELb0EEENS1_19SingleTileSchedulerILb0ELb0ELb1ELi128EEEEEEEEEvNT_6ParamsE:
[----:B------:R-:W-:Y:S01]  /*0000*/  LDC R1, c[0x0][0x28] ;  /* 0x00000a00ff017b82 */ /* 0x000fe20000000800 */
[----:B------:R-:W-:Y:S05]  /*0010*/  EXIT ;  /* 0x000000000000794d */ /* 0x000fea0003800000 */
.L_x_9:
        /* <DEDUP_REMOVED lines=14> */
.L_x_27:


//--------------------- .text._ZN7cutlass13device_kernelIN5flash19enable_sm80_to_sm89INS1_16FlashAttnFwdSm80INS1_25CollectiveMainloopFwdSm80ILi4ELi1ELb0EN4cute5tupleIJNS5_1CILi128EEENS7_ILi112EEENS7_ILi64EEEEEELi64ENS_10bfloat16_tEfNS_4arch4Sm80ELb0ELb0ELb0ELb1ELb1ELb0ELb1ELb0EEENS1_21CollectiveEpilogueFwdINS6_IJS8_SA_S9_EEENS6_IJNS7_ILi1EEESI_SI_EEESC_SE_Li128ELb1ELb1ELb0ELb0EEENS1_19SingleTileSchedulerILb1ELb0ELb1ELi128EEEEEEEEEvNT_6ParamsE --------------------------
	.section	.text._ZN7cutlass13device_kernelIN5flash19enable_sm80_to_sm89INS1_16FlashAttnFwdSm80INS1_25CollectiveMainloopFwdSm80ILi4ELi1ELb0EN4cute5tupleIJNS5_1CILi128EEENS7_ILi112EEENS7_ILi64EEEEEELi64ENS_10bfloat16_tEfNS_4arch4Sm80ELb0ELb0ELb0ELb1ELb1ELb0ELb1ELb0EEENS1_21CollectiveEpilogueFwdINS6_IJS8_SA_S9_EEENS6_IJNS7_ILi1EEESI_SI_EEESC_SE_Li128ELb1ELb1ELb0ELb0EEENS1_19SingleTileSchedulerILb1ELb0ELb1ELi128EEEEEEEEEvNT_6ParamsE,"ax",@progbits
	.align	128
.text._ZN7cutlass13device_kernelIN5flash19enable_sm80_to_sm89INS1_16FlashAttnFwdSm80INS1_25CollectiveMainloopFwdSm80ILi4ELi1ELb0EN4cute5tupleIJNS5_1CILi128EEENS7_ILi112EEENS7_ILi64EEEEEELi64ENS_10bfloat16_tEfNS_4arch4Sm80ELb0ELb0ELb0ELb1ELb1ELb0ELb1ELb0EEENS1_21CollectiveEpilogueFwdINS6_IJS8_SA_S9_EEENS6_IJNS7_ILi1EEESI_SI_EEESC_SE_Li128ELb1ELb1ELb0ELb0EEENS1_19SingleTileSchedulerILb1ELb0ELb1ELi128EEEEEEEEEvNT_6ParamsE:
        .type           _ZN7cutlass13device_kernelIN5flash19enable_sm80_to_sm89INS1_16FlashAttnFwdSm80INS1_25CollectiveMainloopFwdSm80ILi4ELi1ELb0EN4cute5tupleIJNS5_1CILi128EEENS7_ILi112EEENS7_ILi64EEEEEELi64ENS_10bfloat16_tEfNS_4arch4Sm80ELb0ELb0ELb0ELb1ELb1ELb0ELb1ELb0EEENS1_21CollectiveEpilogueFwdINS6_IJS8_SA_S9_EEENS6_IJNS7_ILi1EEESI_SI_EEESC_SE_Li128ELb1ELb1ELb0ELb0EEENS1_19SingleTileSchedulerILb1ELb0ELb1ELi128EEEEEEEEEvNT_6ParamsE,@function
        .size           _ZN7cutlass13device_kernelIN5flash19enable_sm80_to_sm89INS1_16FlashAttnFwdSm80INS1_25CollectiveMainloopFwdSm80ILi4ELi1ELb0EN4cute5tupleIJNS5_1CILi128EEENS7_ILi112EEENS7_ILi64EEEEEELi64ENS_10bfloat16_tEfNS_4arch4Sm80ELb0ELb0ELb0ELb1ELb1ELb0ELb1ELb0EEENS1_21CollectiveEpilogueFwdINS6_IJS8_SA_S9_EEENS6_IJNS7_ILi1EEESI_SI_EEESC_SE_Li128ELb1ELb1ELb0ELb0EEENS1_19SingleTileSchedulerILb1ELb0ELb1ELi128EEEEEEEEEvNT_6ParamsE,(.L_x_28 - _ZN7cutlass13device_kernelIN5flash19enable_sm80_to_sm89INS1_16FlashAttnFwdSm80INS1_25CollectiveMainloopFwdSm80ILi4ELi1ELb0EN4cute5tupleIJNS5_1CILi128EEENS7_ILi112EEENS7_ILi64EEEEEELi64ENS_10bfloat16_tEfNS_4arch4Sm80ELb0ELb0ELb0ELb1ELb1ELb0ELb1ELb0EEENS1_21CollectiveEpilogueFwdINS6_IJS8_SA_S9_EEENS6_IJNS7_ILi1EEESI_SI_EEESC_SE_Li128ELb1ELb1ELb0ELb0EEENS1_19SingleTileSchedulerILb1ELb0ELb1ELi128EEEEEEEEEvNT_6ParamsE)
        .other          _ZN7cutlass13device_kernelIN5flash19enable_sm80_to_sm89INS1_16FlashAttnFwdSm80INS1_25CollectiveMainloopFwdSm80ILi4ELi1ELb0EN4cute5tupleIJNS5_1CILi128EEENS7_ILi112EEENS7_ILi64EEEEEELi64ENS_10bfloat16_tEfNS_4arch4Sm80ELb0ELb0ELb0ELb1ELb1ELb0ELb1ELb0EEENS1_21CollectiveEpilogueFwdINS6_IJS8_SA_S9_EEENS6_IJNS7_ILi1EEESI_SI_EEESC_SE_Li128ELb1ELb1ELb0ELb0EEENS1_19SingleTileSchedulerILb1ELb0ELb1ELi128EEEEEEEEEvNT_6ParamsE,@"STO_CUDA_ENTRY STV_DEFAULT"
_ZN7cutlass13device_kernelIN5flash19enable_sm80_to_sm89INS1_16FlashAttnFwdSm80INS1_25CollectiveMainloopFwdSm80ILi4ELi1ELb0EN4cute5tupleIJNS5_1CILi128EEENS7_ILi112EEENS7_ILi64EEEEEELi64ENS_10bfloat16_tEfNS_4arch4Sm80ELb0ELb0ELb0ELb1ELb1ELb0ELb1ELb0EEENS1_21CollectiveEpilogueFwdINS6_IJS8_SA_S9_EEENS6_IJNS7_ILi1EEESI_SI_EEESC_SE_Li128ELb1ELb1ELb0ELb0EEENS1_19SingleTileSchedulerILb1ELb0ELb1ELi128EEEEEEEEEvNT_6ParamsE:
[----:B------:R-:W-:Y:S01]  /*0000*/  LDC R1, c[0x0][0x28] ;  /* 0x00000a00ff017b82 */ /* 0x000fe20000000800 */
[----:B------:R-:W-:Y:S05]  /*0010*/  EXIT ;  /* 0x000000000000794d */ /* 0x000fea0003800000 */
.L_x_10:
        /* <DEDUP_REMOVED lines=14> */
.L_x_28:


//--------------------- .text._ZN7cutlass13device_kernelIN5flash19enable_sm80_to_sm89INS1_16FlashAttnFwdSm80INS1_25CollectiveMainloopFwdSm80ILi4ELi1ELb0EN4cute5tupleIJNS5_1CILi128EEENS7_ILi112EEENS7_ILi64EEEEEELi64ENS_10bfloat16_tEfNS_4arch4Sm80ELb0ELb0ELb0ELb1ELb1ELb1ELb1ELb0EEENS1_21CollectiveEpilogueFwdINS6_IJS8_SA_S9_EEENS6_IJNS7_ILi1EEESI_SI_EEESC_SE_Li128ELb1ELb1ELb0ELb0EEENS1_19SingleTileSchedulerILb1ELb0ELb1ELi128EEEEEEEEEvNT_6ParamsE --------------------------
	.section	.text._ZN7cutlass13device_kernelIN5flash19enable_sm80_to_sm89INS1_16FlashAttnFwdSm80INS1_25CollectiveMainloopFwdSm80ILi4ELi1ELb0EN4cute5tupleIJNS5_1CILi128EEENS7_ILi112EEENS7_ILi64EEEEEELi64ENS_10bfloat16_tEfNS_4arch4Sm80ELb0ELb0ELb0ELb1ELb1ELb1ELb1ELb0EEENS1_21CollectiveEpilogueFwdINS6_IJS8_SA_S9_EEENS6_IJNS7_ILi1EEESI_SI_EEESC_SE_Li128ELb1ELb1ELb0ELb0EEENS1_19SingleTileSchedulerILb1ELb0ELb1ELi128EEEEEEEEEvNT_6ParamsE,"ax",@progbits
	.align	128
.text._ZN7cutlass13device_kernelIN5flash19enable_sm80_to_sm89INS1_16FlashAttnFwdSm80INS1_25CollectiveMainloopFwdSm80ILi4ELi1ELb0EN4cute5tupleIJNS5_1CILi128EEENS7_ILi112EEENS7_ILi64EEEEEELi64ENS_10bfloat16_tEfNS_4arch4Sm80ELb0ELb0ELb0ELb1ELb1ELb1ELb1ELb0EEENS1_21CollectiveEpilogueFwdINS6_IJS8_SA_S9_EEENS6_IJNS7_ILi1EEESI_SI_EEESC_SE_Li128ELb1ELb1ELb0ELb0EEENS1_19SingleTileSchedulerILb1ELb0ELb1ELi128EEEEEEEEEvNT_6ParamsE:
        .type           _ZN7cutlass13device_kernelIN5flash19enable_sm80_to_sm89INS1_16FlashAttnFwdSm80INS1_25CollectiveMainloopFwdSm80ILi4ELi1ELb0EN4cute5tupleIJNS5_1CILi128EEENS7_ILi112EEENS7_ILi64EEEEEELi64ENS_10bfloat16_tEfNS_4arch4Sm80ELb0ELb0ELb0ELb1ELb1ELb1ELb1ELb0EEENS1_21CollectiveEpilogueFwdINS6_IJS8_SA_S9_EEENS6_IJNS7_ILi1EEESI_SI_EEESC_SE_Li128ELb1ELb1ELb0ELb0EEENS1_19SingleTileSchedulerILb1ELb0ELb1ELi128EEEEEEEEEvNT_6ParamsE,@function
        .size           _ZN7cutlass13device_kernelIN5flash19enable_sm80_to_sm89INS1_16FlashAttnFwdSm80INS1_25CollectiveMainloopFwdSm80ILi4ELi1ELb0EN4cute5tupleIJNS5_1CILi128EEENS7_ILi112EEENS7_ILi64EEEEEELi64ENS_10bfloat16_tEfNS_4arch4Sm80ELb0ELb0ELb0ELb1ELb1ELb1ELb1ELb0EEENS1_21CollectiveEpilogueFwdINS6_IJS8_SA_S9_EEENS6_IJNS7_ILi1EEESI_SI_EEESC_SE_Li128ELb1ELb1ELb0ELb0EEENS1_19SingleTileSchedulerILb1ELb0ELb1ELi128EEEEEEEEEvNT_6ParamsE,(.L_x_29 - _ZN7cutlass13device_kernelIN5flash19enable_sm80_to_sm89INS1_16FlashAttnFwdSm80INS1_25CollectiveMainloopFwdSm80ILi4ELi1ELb0EN4cute5tupleIJNS5_1CILi128EEENS7_ILi112EEENS7_ILi64EEEEEELi64ENS_10bfloat16_tEfNS_4arch4Sm80ELb0ELb0ELb0ELb1ELb1ELb1ELb1ELb0EEENS1_21CollectiveEpilogueFwdINS6_IJS8_SA_S9_EEENS6_IJNS7_ILi1EEESI_SI_EEESC_SE_Li128ELb1ELb1ELb0ELb0EEENS1_19SingleTileSchedulerILb1ELb0ELb1ELi128EEEEEEEEEvNT_6ParamsE)
        .other          _ZN7cutlass13device_kernelIN5flash19enable_sm80_to_sm89INS1_16FlashAttnFwdSm80INS1_25CollectiveMainloopFwdSm80ILi4ELi1ELb0EN4cute5tupleIJNS5_1CILi128EEENS7_ILi112EEENS7_ILi64EEEEEELi64ENS_10bfloat16_tEfNS_4arch4Sm80ELb0ELb0ELb0ELb1ELb1ELb1ELb1ELb0EEENS1_21CollectiveEpilogueFwdINS6_IJS8_SA_S9_EEENS6_IJNS7_ILi1EEESI_SI_EEESC_SE_Li128ELb1ELb1ELb0ELb0EEENS1_19SingleTileSchedulerILb1ELb0ELb1ELi128EEEEEEEEEvNT_6ParamsE,@"STO_CUDA_ENTRY STV_DEFAULT"
_ZN7cutlass13device_kernelIN5flash19enable_sm80_to_sm89INS1_16FlashAttnFwdSm80INS1_25CollectiveMainloopFwdSm80ILi4ELi1ELb0EN4cute5tupleIJNS5_1CILi128EEENS7_ILi112EEENS7_ILi64EEEEEELi64ENS_10bfloat16_tEfNS_4arch4Sm80ELb0ELb0ELb0ELb1ELb1ELb1ELb1ELb0EEENS1_21CollectiveEpilogueFwdINS6_IJS8_SA_S9_EEENS6_IJNS7_ILi1EEESI_SI_EEESC_SE_Li128ELb1ELb1ELb0ELb0EEENS1_19SingleTileSchedulerILb1ELb0ELb1ELi128EEEEEEEEEvNT_6ParamsE:
[----:B------:R-:W-:Y:S01]  /*0000*/  LDC R1, c[0x0][0x28] ;  /* 0x00000a00ff017b82 */ /* 0x000fe20000000800 */
[----:B------:R-:W-:Y:S05]  /*0010*/  EXIT ;  /* 0x000000000000794d */ /* 0x000fea0003800000 */
.L_x_11:
        /* <DEDUP_REMOVED lines=14> */
.L_x_29:


//--------------------- .text._ZN7cutlass13device_kernelIN5flash19enable_sm80_to_sm89INS1_16FlashAttnFwdSm80INS1_25CollectiveMainloopFwdSm80ILi4ELi1ELb0EN4cute5tupleIJNS5_1CILi128EEENS7_ILi96EEENS7_ILi64EEEEEELi64ENS_10bfloat16_tEfNS_4arch4Sm80ELb0ELb1ELb0ELb0ELb1ELb0ELb1ELb0EEENS1_21CollectiveEpilogueFwdINS6_IJS8_SA_S9_EEENS6_IJNS7_ILi1EEESI_SI_EEESC_SE_Li128ELb0ELb1ELb0ELb0EEENS1_19SingleTileSchedulerILb0ELb0ELb1ELi128EEEEEEEEEvNT_6ParamsE --------------------------
	.section	.text._ZN7cutlass13device_kernelIN5flash19enable_sm80_to_sm89INS1_16FlashAttnFwdSm80INS1_25CollectiveMainloopFwdSm80ILi4ELi1ELb0EN4cute5tupleIJNS5_1CILi128EEENS7_ILi96EEENS7_ILi64EEEEEELi64ENS_10bfloat16_tEfNS_4arch4Sm80ELb0ELb1ELb0ELb0ELb1ELb0ELb1ELb0EEENS1_21CollectiveEpilogueFwdINS6_IJS8_SA_S9_EEENS6_IJNS7_ILi1EEESI_SI_EEESC_SE_Li128ELb0ELb1ELb0ELb0EEENS1_19SingleTileSchedulerILb0ELb0ELb1ELi128EEEEEEEEEvNT_6ParamsE,"ax",@progbits
	.align	128
.text._ZN7cutlass13device_kernelIN5flash19enable_sm80_to_sm89INS1_16FlashAttnFwdSm80INS1_25CollectiveMainloopFwdSm80ILi4ELi1ELb0EN4cute5tupleIJNS5_1CILi128EEENS7_ILi96EEENS7_ILi64EEEEEELi64ENS_10bfloat16_tEfNS_4arch4Sm80ELb0ELb1ELb0ELb0ELb1ELb0ELb1ELb0EEENS1_21CollectiveEpilogueFwdINS6_IJS8_SA_S9_EEENS6_IJNS7_ILi1EEESI_SI_EEESC_SE_Li128ELb0ELb1ELb0ELb0EEENS1_19SingleTileSchedulerILb0ELb0ELb1ELi128EEEEEEEEEvNT_6ParamsE:
        .type           _ZN7cutlass13device_kernelIN5flash19enable_sm80_to_sm89INS1_16FlashAttnFwdSm80INS1_25CollectiveMainloopFwdSm80ILi4ELi1ELb0EN4cute5tupleIJNS5_1CILi128EEENS7_ILi96EEENS7_ILi64EEEEEELi64ENS_10bfloat16_tEfNS_4arch4Sm80ELb0ELb1ELb0ELb0ELb1ELb0ELb1ELb0EEENS1_21CollectiveEpilogueFwdINS6_IJS8_SA_S9_EEENS6_IJNS7_ILi1EEESI_SI_EEESC_SE_Li128ELb0ELb1ELb0ELb0EEENS1_19SingleTileSchedulerILb0ELb0ELb1ELi128EEEEEEEEEvNT_6ParamsE,@function
        .size           _ZN7cutlass13device_kernelIN5flash19enable_sm80_to_sm89INS1_16FlashAttnFwdSm80INS1_25CollectiveMainloopFwdSm80ILi4ELi1ELb0EN4cute5tupleIJNS5_1CILi128EEENS7_ILi96EEENS7_ILi64EEEEEELi64ENS_10bfloat16_tEfNS_4arch4Sm80ELb0ELb1ELb0ELb0ELb1ELb0ELb1ELb0EEENS1_21CollectiveEpilogueFwdINS6_IJS8_SA_S9_EEENS6_IJNS7_ILi1EEESI_SI_EEESC_SE_Li128ELb0ELb1ELb0ELb0EEENS1_19SingleTileSchedulerILb0ELb0ELb1ELi128EEEEEEEEEvNT_6ParamsE,(.L_x_30 - _ZN7cutlass13device_kernelIN5flash19enable_sm80_to_sm89INS1_16FlashAttnFwdSm80INS1_25CollectiveMainloopFwdSm80ILi4ELi1ELb0EN4cute5tupleIJNS5_1CILi128EEENS7_ILi96EEENS7_ILi64EEEEEELi64ENS_10bfloat16_tEfNS_4arch4Sm80ELb0ELb1ELb0ELb0ELb1ELb0ELb1ELb0EEENS1_21CollectiveEpilogueFwdINS6_IJS8_SA_S9_EEENS6_IJNS7_ILi1EEESI_SI_EEESC_SE_Li128ELb0ELb1ELb0ELb0EEENS1_19SingleTileSchedulerILb0ELb0ELb1ELi128EEEEEEEEEvNT_6ParamsE)
        .other          _ZN7cutlass13device_kernelIN5flash19enable_sm80_to_sm89INS1_16FlashAttnFwdSm80INS1_25CollectiveMainloopFwdSm80ILi4ELi1ELb0EN4cute5tupleIJNS5_1CILi128EEENS7_ILi96EEENS7_ILi64EEEEEELi64ENS_10bfloat16_tEfNS_4arch4Sm80ELb0ELb1ELb0ELb0ELb1ELb0ELb1ELb0EEENS1_21CollectiveEpilogueFwdINS6_IJS8_SA_S9_EEENS6_IJNS7_ILi1EEESI_SI_EEESC_SE_Li128ELb0ELb1ELb0ELb0EEENS1_19SingleTileSchedulerILb0ELb0ELb1ELi128EEEEEEEEEvNT_6ParamsE,@"STO_CUDA_ENTRY STV_DEFAULT"
_ZN7cutlass13device_kernelIN5flash19enable_sm80_to_sm89INS1_16FlashAttnFwdSm80INS1_25CollectiveMainloopFwdSm80ILi4ELi1ELb0EN4cute5tupleIJNS5_1CILi128EEENS7_ILi96EEENS7_ILi64EEEEEELi64ENS_10bfloat16_tEfNS_4arch4Sm80ELb0ELb1ELb0ELb0ELb1ELb0ELb1ELb0EEENS1_21CollectiveEpilogueFwdINS6_IJS8_SA_S9_EEENS6_IJNS7_ILi1EEESI_SI_EEESC_SE_Li128ELb0ELb1ELb0ELb0EEENS1_19SingleTileSchedulerILb0ELb0ELb1ELi128EEEEEEEEEvNT_6ParamsE:
[----:B------:R-:W-:Y:S01]  /*0000*/  LDC R1, c[0x0][0x28] ;  /* 0x00000a00ff017b82 */ /* 0x000fe20000000800 */
[----:B------:R-:W-:Y:S05]  /*0010*/  EXIT ;  /* 0x000000000000794d */ /* 0x000fea0003800000 */
.L_x_12:
        /* <DEDUP_REMOVED lines=14> */
.L_x_30:


//--------------------- .text._ZN7cutlass13device_kernelIN5flash19enable_sm80_to_sm89INS1_16FlashAttnFwdSm80INS1_25CollectiveMainloopFwdSm80ILi4ELi1ELb0EN4cute5tupleIJNS5_1CILi128EEENS7_ILi96EEENS7_ILi64EEEEEELi64ENS_10bfloat16_tEfNS_4arch4Sm80ELb0ELb1ELb0ELb1ELb1ELb0ELb1ELb0EEENS1_21CollectiveEpilogueFwdINS6_IJS8_SA_S9_EEENS6_IJNS7_ILi1EEESI_SI_EEESC_SE_Li128ELb1ELb1ELb0ELb0EEENS1_19SingleTileSchedulerILb1ELb0ELb1ELi128EEEEEEEEEvNT_6ParamsE --------------------------
	.section	.text._ZN7cutlass13device_kernelIN5flash19enable_sm80_to_sm89INS1_16FlashAttnFwdSm80INS1_25CollectiveMainloopFwdSm80ILi4ELi1ELb0EN4cute5tupleIJNS5_1CILi128EEENS7_ILi96EEENS7_ILi64EEEEEELi64ENS_10bfloat16_tEfNS_4arch4Sm80ELb0ELb1ELb0ELb1ELb1ELb0ELb1ELb0EEENS1_21CollectiveEpilogueFwdINS6_IJS8_SA_S9_EEENS6_IJNS7_ILi1EEESI_SI_EEESC_SE_Li128ELb1ELb1ELb0ELb0EEENS1_19SingleTileSchedulerILb1ELb0ELb1ELi128EEEEEEEEEvNT_6ParamsE,"ax",@progbits
	.align	128
.text._ZN7cutlass13device_kernelIN5flash19enable_sm80_to_sm89INS1_16FlashAttnFwdSm80INS1_25CollectiveMainloopFwdSm80ILi4ELi1ELb0EN4cute5tupleIJNS5_1CILi128EEENS7_ILi96EEENS7_ILi64EEEEEELi64ENS_10bfloat16_tEfNS_4arch4Sm80ELb0ELb1ELb0ELb1ELb1ELb0ELb1ELb0EEENS1_21CollectiveEpilogueFwdINS6_IJS8_SA_S9_EEENS6_IJNS7_ILi1EEESI_SI_EEESC_SE_Li128ELb1ELb1ELb0ELb0EEENS1_19SingleTileSchedulerILb1ELb0ELb1ELi128EEEEEEEEEvNT_6ParamsE:
        .type           _ZN7cutlass13device_kernelIN5flash19enable_sm80_to_sm89INS1_16FlashAttnFwdSm80INS1_25CollectiveMainloopFwdSm80ILi4ELi1ELb0EN4cute5tupleIJNS5_1CILi128EEENS7_ILi96EEENS7_ILi64EEEEEELi64ENS_10bfloat16_tEfNS_4arch4Sm80ELb0ELb1ELb0ELb1ELb1ELb0ELb1ELb0EEENS1_21CollectiveEpilogueFwdINS6_IJS8_SA_S9_EEENS6_IJNS7_ILi1EEESI_SI_EEESC_SE_Li128ELb1ELb1ELb0ELb0EEENS1_19SingleTileSchedulerILb1ELb0ELb1ELi128EEEEEEEEEvNT_6ParamsE,@function
        .size           _ZN7cutlass13device_kernelIN5flash19enable_sm80_to_sm89INS1_16FlashAttnFwdSm80INS1_25CollectiveMainloopFwdSm80ILi4ELi1ELb0EN4cute5tupleIJNS5_1CILi128EEENS7_ILi96EEENS7_ILi64EEEEEELi64ENS_10bfloat16_tEfNS_4arch4Sm80ELb0ELb1ELb0ELb1ELb1ELb0ELb1ELb0EEENS1_21CollectiveEpilogueFwdINS6_IJS8_SA_S9_EEENS6_IJNS7_ILi1EEESI_SI_EEESC_SE_Li128ELb1ELb1ELb0ELb0EEENS1_19SingleTileSchedulerILb1ELb0ELb1ELi128EEEEEEEEEvNT_6ParamsE,(.L_x_31 - _ZN7cutlass13device_kernelIN5flash19enable_sm80_to_sm89INS1_16FlashAttnFwdSm80INS1_25CollectiveMainloopFwdSm80ILi4ELi1ELb0EN4cute5tupleIJNS5_1CILi128EEENS7_ILi96EEENS7_ILi64EEEEEELi64ENS_10bfloat16_tEfNS_4arch4Sm80ELb0ELb1ELb0ELb1ELb1ELb0ELb1ELb0EEENS1_21CollectiveEpilogueFwdINS6_IJS8_SA_S9_EEENS6_IJNS7_ILi1EEESI_SI_EEESC_SE_Li128ELb1ELb1ELb0ELb0EEENS1_19SingleTileSchedulerILb1ELb0ELb1ELi128EEEEEEEEEvNT_6ParamsE)
        .other          _ZN7cutlass13device_kernelIN5flash19enable_sm80_to_sm89INS1_16FlashAttnFwdSm80INS1_25CollectiveMainloopFwdSm80ILi4ELi1ELb0EN4cute5tupleIJNS5_1CILi128EEENS7_ILi96EEENS7_ILi64EEEEEELi64ENS_10bfloat16_tEfNS_4arch4Sm80ELb0ELb1ELb0ELb1ELb1ELb0ELb1ELb0EEENS1_21CollectiveEpilogueFwdINS6_IJS8_SA_S9_EEENS6_IJNS7_ILi1EEESI_SI_EEESC_SE_Li128ELb1ELb1ELb0ELb0EEENS1_19SingleTileSchedulerILb1ELb0ELb1ELi128EEEEEEEEEvNT_6ParamsE,@"STO_CUDA_ENTRY STV_DEFAULT"
_ZN7cutlass13device_kernelIN5flash19enable_sm80_to_sm89INS1_16FlashAttnFwdSm80INS1_25CollectiveMainloopFwdSm80ILi4ELi1ELb0EN4cute5tupleIJNS5_1CILi128EEENS7_ILi96EEENS7_ILi64EEEEEELi64ENS_10bfloat16_tEfNS_4arch4Sm80ELb0ELb1ELb0ELb1ELb1ELb0ELb1ELb0EEENS1_21CollectiveEpilogueFwdINS6_IJS8_SA_S9_EEENS6_IJNS7_ILi1EEESI_SI_EEESC_SE_Li128ELb1ELb1ELb0ELb0EEENS1_19SingleTileSchedulerILb1ELb0ELb1ELi128EEEEEEEEEvNT_6ParamsE:
[----:B------:R-:W-:Y:S01]  /*0000*/  LDC R1, c[0x0][0x28] ;  /* 0x00000a00ff017b82 */ /* 0x000fe20000000800 */
[----:B------:R-:W-:Y:S05]  /*0010*/  EXIT ;  /* 0x000000000000794d */ /* 0x000fea0003800000 */
.L_x_13:
        /* <DEDUP_REMOVED lines=14> */
.L_x_31:


//--------------------- .text._ZN7cutlass13device_kernelIN5flash19enable_sm80_to_sm89INS1_16FlashAttnFwdSm80INS1_25CollectiveMainloopFwdSm80ILi4ELi1ELb0EN4cute5tupleIJNS5_1CILi128EEENS7_ILi96EEENS7_ILi64EEEEEELi64ENS_10bfloat16_tEfNS_4arch4Sm80ELb0ELb1ELb0ELb1ELb1ELb1ELb1ELb0EEENS1_21CollectiveEpilogueFwdINS6_IJS8_SA_S9_EEENS6_IJNS7_ILi1EEESI_SI_EEESC_SE_Li128ELb1ELb1ELb0ELb0EEENS1_19SingleTileSchedulerILb1ELb0ELb1ELi128EEEEEEEEEvNT_6ParamsE --------------------------
	.section	.text._ZN7cutlass13device_kernelIN5flash19enable_sm80_to_sm89INS1_16FlashAttnFwdSm80INS1_25CollectiveMainloopFwdSm80ILi4ELi1ELb0EN4cute5tupleIJNS5_1CILi128EEENS7_ILi96EEENS7_ILi64EEEEEELi64ENS_10bfloat16_tEfNS_4arch4Sm80ELb0ELb1ELb0ELb1ELb1ELb1ELb1ELb0EEENS1_21CollectiveEpilogueFwdINS6_IJS8_SA_S9_EEENS6_IJNS7_ILi1EEESI_SI_EEESC_SE_Li128ELb1ELb1ELb0ELb0EEENS1_19SingleTileSchedulerILb1ELb0ELb1ELi128EEEEEEEEEvNT_6ParamsE,"ax",@progbits
	.align	128
.text._ZN7cutlass13device_kernelIN5flash19enable_sm80_to_sm89INS1_16FlashAttnFwdSm80INS1_25CollectiveMainloopFwdSm80ILi4ELi1ELb0EN4cute5tupleIJNS5_1CILi128EEENS7_ILi96EEENS7_ILi64EEEEEELi64ENS_10bfloat16_tEfNS_4arch4Sm80ELb0ELb1ELb0ELb1ELb1ELb1ELb1ELb0EEENS1_21CollectiveEpilogueFwdINS6_IJS8_SA_S9_EEENS6_IJNS7_ILi1EEESI_SI_EEESC_SE_Li128ELb1ELb1ELb0ELb0EEENS1_19SingleTileSchedulerILb1ELb0ELb1ELi128EEEEEEEEEvNT_6ParamsE:
        .type           _ZN7cutlass13device_kernelIN5flash19enable_sm80_to_sm89INS1_16FlashAttnFwdSm80INS1_25CollectiveMainloopFwdSm80ILi4ELi1ELb0EN4cute5tupleIJNS5_1CILi128EEENS7_ILi96EEENS7_ILi64EEEEEELi64ENS_10bfloat16_tEfNS_4arch4Sm80ELb0ELb1ELb0ELb1ELb1ELb1ELb1ELb0EEENS1_21CollectiveEpilogueFwdINS6_IJS8_SA_S9_EEENS6_IJNS7_ILi1EEESI_SI_EEESC_SE_Li128ELb1ELb1ELb0ELb0EEENS1_19SingleTileSchedulerILb1ELb0ELb1ELi128EEEEEEEEEvNT_6ParamsE,@function
        .size           _ZN7cutlass13device_kernelIN5flash19enable_sm80_to_sm89INS1_16FlashAttnFwdSm80INS1_25CollectiveMainloopFwdSm80ILi4ELi1ELb0EN4cute5tupleIJNS5_1CILi128EEENS7_ILi96EEENS7_ILi64EEEEEELi64ENS_10bfloat16_tEfNS_4arch4Sm80ELb0ELb1ELb0ELb1ELb1ELb1ELb1ELb0EEENS1_21CollectiveEpilogueFwdINS6_IJS8_SA_S9_EEENS6_IJNS7_ILi1EEESI_SI_EEESC_SE_Li128ELb1ELb1ELb0ELb0EEENS1_19SingleTileSchedulerILb1ELb0ELb1ELi128EEEEEEEEEvNT_6ParamsE,(.L_x_32 - _ZN7cutlass13device_kernelIN5flash19enable_sm80_to_sm89INS1_16FlashAttnFwdSm80INS1_25CollectiveMainloopFwdSm80ILi4ELi1ELb0EN4cute5tupleIJNS5_1CILi128EEENS7_ILi96EEENS7_ILi64EEEEEELi64ENS_10bfloat16_tEfNS_4arch4Sm80ELb0ELb1ELb0ELb1ELb1ELb1ELb1ELb0EEENS1_21CollectiveEpilogueFwdINS6_IJS8_SA_S9_EEENS6_IJNS7_ILi1EEESI_SI_EEESC_SE_Li128ELb1ELb1ELb0ELb0EEENS1_19SingleTileSchedulerILb1ELb0ELb1ELi128EEEEEEEEEvNT_6ParamsE)
        .other          _ZN7cutlass13device_kernelIN5flash19enable_sm80_to_sm89INS1_16FlashAttnFwdSm80INS1_25CollectiveMainloopFwdSm80ILi4ELi1ELb0EN4cute5tupleIJNS5_1CILi128EEENS7_ILi96EEENS7_ILi64EEEEEELi64ENS_10bfloat16_tEfNS_4arch4Sm80ELb0ELb1ELb0ELb1ELb1ELb1ELb1ELb0EEENS1_21CollectiveEpilogueFwdINS6_IJS8_SA_S9_EEENS6_IJNS7_ILi1EEESI_SI_EEESC_SE_Li128ELb1ELb1ELb0ELb0EEENS1_19SingleTileSchedulerILb1ELb0ELb1ELi128EEEEEEEEEvNT_6ParamsE,@"STO_CUDA_ENTRY STV_DEFAULT"
_ZN7cutlass13device_kernelIN5flash19enable_sm80_to_sm89INS1_16FlashAttnFwdSm80INS1_25CollectiveMainloopFwdSm80ILi4ELi1ELb0EN4cute5tupleIJNS5_1CILi128EEENS7_ILi96EEENS7_ILi64EEEEEELi64ENS_10bfloat16_tEfNS_4arch4Sm80ELb0ELb1ELb0ELb1ELb1ELb1ELb1ELb0EEENS1_21CollectiveEpilogueFwdINS6_IJS8_SA_S9_EEENS6_IJNS7_ILi1EEESI_SI_EEESC_SE_Li128ELb1ELb1ELb0ELb0EEENS1_19SingleTileSchedulerILb1ELb0ELb1ELi128EEEEEEEEEvNT_6ParamsE:
[----:B------:R-:W-:Y:S01]  /*0000*/  LDC R1, c[0x0][0x28] ;  /* 0x00000a00ff017b82 */ /* 0x000fe20000000800 */
[----:B------:R-:W-:Y:S05]  /*0010*/  EXIT ;  /* 0x000000000000794d */ /* 0x000fea0003800000 */
.L_x_14:
        /* <DEDUP_REMOVED lines=14> */
.L_x_32:


//--------------------- .text._ZN7cutlass13device_kernelIN5flash19enable_sm80_to_sm89INS1_16FlashAttnFwdSm80INS1_25CollectiveMainloopFwdSm80ILi4ELi1ELb0EN4cute5tupleIJNS5_1CILi128EEENS7_ILi112EEENS7_ILi64EEEEEELi64ENS_10bfloat16_tEfNS_4arch4Sm80ELb1ELb0ELb0ELb0ELb1ELb0ELb1ELb0EEENS1_21CollectiveEpilogueFwdINS6_IJS8_SA_S9_EEENS6_IJNS7_ILi1EEESI_SI_EEESC_SE_Li128ELb0ELb1ELb0ELb0EEENS1_30DynamicPersistentTileSchedulerILi128ELi128ELb0ELb1ELb0EEEEEEEEEvNT_6ParamsE --------------------------
	.section	.text._ZN7cutlass13device_kernelIN5flash19enable_sm80_to_sm89INS1_16FlashAttnFwdSm80INS1_25CollectiveMainloopFwdSm80ILi4ELi1ELb0EN4cute5tupleIJNS5_1CILi128EEENS7_ILi112EEENS7_ILi64EEEEEELi64ENS_10bfloat16_tEfNS_4arch4Sm80ELb1ELb0ELb0ELb0ELb1ELb0ELb1ELb0EEENS1_21CollectiveEpilogueFwdINS6_IJS8_SA_S9_EEENS6_IJNS7_ILi1EEESI_SI_EEESC_SE_Li128ELb0ELb1ELb0ELb0EEENS1_30DynamicPersistentTileSchedulerILi128ELi128ELb0ELb1ELb0EEEEEEEEEvNT_6ParamsE,"ax",@progbits
	.align	128
.text._ZN7cutlass13device_kernelIN5flash19enable_sm80_to_sm89INS1_16FlashAttnFwdSm80INS1_25CollectiveMainloopFwdSm80ILi4ELi1ELb0EN4cute5tupleIJNS5_1CILi128EEENS7_ILi112EEENS7_ILi64EEEEEELi64ENS_10bfloat16_tEfNS_4arch4Sm80ELb1ELb0ELb0ELb0ELb1ELb0ELb1ELb0EEENS1_21CollectiveEpilogueFwdINS6_IJS8_SA_S9_EEENS6_IJNS7_ILi1EEESI_SI_EEESC_SE_Li128ELb0ELb1ELb0ELb0EEENS1_30DynamicPersistentTileSchedulerILi128ELi128ELb0ELb1ELb0EEEEEEEEEvNT_6ParamsE:
        .type           _ZN7cutlass13device_kernelIN5flash19enable_sm80_to_sm89INS1_16FlashAttnFwdSm80INS1_25CollectiveMainloopFwdSm80ILi4ELi1ELb0EN4cute5tupleIJNS5_1CILi128EEENS7_ILi112EEENS7_ILi64EEEEEELi64ENS_10bfloat16_tEfNS_4arch4Sm80ELb1ELb0ELb0ELb0ELb1ELb0ELb1ELb0EEENS1_21CollectiveEpilogueFwdINS6_IJS8_SA_S9_EEENS6_IJNS7_ILi1EEESI_SI_EEESC_SE_Li128ELb0ELb1ELb0ELb0EEENS1_30DynamicPersistentTileSchedulerILi128ELi128ELb0ELb1ELb0EEEEEEEEEvNT_6ParamsE,@function
        .size           _ZN7cutlass13device_kernelIN5flash19enable_sm80_to_sm89INS1_16FlashAttnFwdSm80INS1_25CollectiveMainloopFwdSm80ILi4ELi1ELb0EN4cute5tupleIJNS5_1CILi128EEENS7_ILi112EEENS7_ILi64EEEEEELi64ENS_10bfloat16_tEfNS_4arch4Sm80ELb1ELb0ELb0ELb0ELb1ELb0ELb1ELb0EEENS1_21CollectiveEpilogueFwdINS6_IJS8_SA_S9_EEENS6_IJNS7_ILi1EEESI_SI_EEESC_SE_Li128ELb0ELb1ELb0ELb0EEENS1_30DynamicPersistentTileSchedulerILi128ELi128ELb0ELb1ELb0EEEEEEEEEvNT_6ParamsE,(.L_x_33 - _ZN7cutlass13device_kernelIN5flash19enable_sm80_to_sm89INS1_16FlashAttnFwdSm80INS1_25CollectiveMainloopFwdSm80ILi4ELi1ELb0EN4cute5tupleIJNS5_1CILi128EEENS7_ILi112EEENS7_ILi64EEEEEELi64ENS_10bfloat16_tEfNS_4arch4Sm80ELb1ELb0ELb0ELb0ELb1ELb0ELb1ELb0EEENS1_21CollectiveEpilogueFwdINS6_IJS8_SA_S9_EEENS6_IJNS7_ILi1EEESI_SI_EEESC_SE_Li128ELb0ELb1ELb0ELb0EEENS1_30DynamicPersistentTileSchedulerILi128ELi128ELb0ELb1ELb0EEEEEEEEEvNT_6ParamsE)
        .other          _ZN7cutlass13device_kernelIN5flash19enable_sm80_to_sm89INS1_16FlashAttnFwdSm80INS1_25CollectiveMainloopFwdSm80ILi4ELi1ELb0EN4cute5tupleIJNS5_1CILi128EEENS7_ILi112EEENS7_ILi64EEEEEELi64ENS_10bfloat16_tEfNS_4arch4Sm80ELb1ELb0ELb0ELb0ELb1ELb0ELb1ELb0EEENS1_21CollectiveEpilogueFwdINS6_IJS8_SA_S9_EEENS6_IJNS7_ILi1EEESI_SI_EEESC_SE_Li128ELb0ELb1ELb0ELb0EEENS1_30DynamicPersistentTileSchedulerILi128ELi128ELb0ELb1ELb0EEEEEEEEEvNT_6ParamsE,@"STO_CUDA_ENTRY STV_DEFAULT"
_ZN7cutlass13device_kernelIN5flash19enable_sm80_to_sm89INS1_16FlashAttnFwdSm80INS1_25CollectiveMainloopFwdSm80ILi4ELi1ELb0EN4cute5tupleIJNS5_1CILi128EEENS7_ILi112EEENS7_ILi64EEEEEELi64ENS_10bfloat16_tEfNS_4arch4Sm80ELb1ELb0ELb0ELb0ELb1ELb0ELb1ELb0EEENS1_21CollectiveEpilogueFwdINS6_IJS8_SA_S9_EEENS6_IJNS7_ILi1EEESI_SI_EEESC_SE_Li128ELb0ELb1ELb0ELb0EEENS1_30DynamicPersistentTileSchedulerILi128ELi128ELb0ELb1ELb0EEEEEEEEEvNT_6ParamsE:
[----:B------:R-:W-:Y:S01]  /*0000*/  LDC R1, c[0x0][0x28] ;  /* 0x00000a00ff017b82 */ /* 0x000fe20000000800 */
[----:B------:R-:W-:Y:S05]  /*0010*/  EXIT ;  /* 0x000000000000794d */ /* 0x000fea0003800000 */
.L_x_15:
        /* <DEDUP_REMOVED lines=14> */
.L_x_33:


//--------------------- .text._ZN7cutlass13device_kernelIN5flash19enable_sm80_to_sm89INS1_16FlashAttnFwdSm80INS1_25CollectiveMainloopFwdSm80ILi4ELi1ELb0EN4cute5tupleIJNS5_1CILi128EEENS7_ILi112EEENS7_ILi64EEEEEELi64ENS_10bfloat16_tEfNS_4arch4Sm80ELb1ELb0ELb0ELb1ELb1ELb0ELb1ELb0EEENS1_21CollectiveEpilogueFwdINS6_IJS8_SA_S9_EEENS6_IJNS7_ILi1EEESI_SI_EEESC_SE_Li128ELb1ELb1ELb0ELb0EEENS1_19SingleTileSchedulerILb1ELb0ELb1ELi128EEEEEEEEEvNT_6ParamsE --------------------------
	.section	.text._ZN7cutlass13device_kernelIN5flash19enable_sm80_to_sm89INS1_16FlashAttnFwdSm80INS1_25CollectiveMainloopFwdSm80ILi4ELi1ELb0EN4cute5tupleIJNS5_1CILi128EEENS7_ILi112EEENS7_ILi64EEEEEELi64ENS_10bfloat16_tEfNS_4arch4Sm80ELb1ELb0ELb0ELb1ELb1ELb0ELb1ELb0EEENS1_21CollectiveEpilogueFwdINS6_IJS8_SA_S9_EEENS6_IJNS7_ILi1EEESI_SI_EEESC_SE_Li128ELb1ELb1ELb0ELb0EEENS1_19SingleTileSchedulerILb1ELb0ELb1ELi128EEEEEEEEEvNT_6ParamsE,"ax",@progbits
	.align	128
.text._ZN7cutlass13device_kernelIN5flash19enable_sm80_to_sm89INS1_16FlashAttnFwdSm80INS1_25CollectiveMainloopFwdSm80ILi4ELi1ELb0EN4cute5tupleIJNS5_1CILi128EEENS7_ILi112EEENS7_ILi64EEEEEELi64ENS_10bfloat16_tEfNS_4arch4Sm80ELb1ELb0ELb0ELb1ELb1ELb0ELb1ELb0EEENS1_21CollectiveEpilogueFwdINS6_IJS8_SA_S9_EEENS6_IJNS7_ILi1EEESI_SI_EEESC_SE_Li128ELb1ELb1ELb0ELb0EEENS1_19SingleTileSchedulerILb1ELb0ELb1ELi128EEEEEEEEEvNT_6ParamsE:
        .type           _ZN7cutlass13device_kernelIN5flash19enable_sm80_to_sm89INS1_16FlashAttnFwdSm80INS1_25CollectiveMainloopFwdSm80ILi4ELi1ELb0EN4cute5tupleIJNS5_1CILi128EEENS7_ILi112EEENS7_ILi64EEEEEELi64ENS_10bfloat16_tEfNS_4arch4Sm80ELb1ELb0ELb0ELb1ELb1ELb0ELb1ELb0EEENS1_21CollectiveEpilogueFwdINS6_IJS8_SA_S9_EEENS6_IJNS7_ILi1EEESI_SI_EEESC_SE_Li128ELb1ELb1ELb0ELb0EEENS1_19SingleTileSchedulerILb1ELb0ELb1ELi128EEEEEEEEEvNT_6ParamsE,@function
        .size           _ZN7cutlass13device_kernelIN5flash19enable_sm80_to_sm89INS1_16FlashAttnFwdSm80INS1_25CollectiveMainloopFwdSm80ILi4ELi1ELb0EN4cute5tupleIJNS5_1CILi128EEENS7_ILi112EEENS7_ILi64EEEEEELi64ENS_10bfloat16_tEfNS_4arch4Sm80ELb1ELb0ELb0ELb1ELb1ELb0ELb1ELb0EEENS1_21CollectiveEpilogueFwdINS6_IJS8_SA_S9_EEENS6_IJNS7_ILi1EEESI_SI_EEESC_SE_Li128ELb1ELb1ELb0ELb0EEENS1_19SingleTileSchedulerILb1ELb0ELb1ELi128EEEEEEEEEvNT_6ParamsE,(.L_x_34 - _ZN7cutlass13device_kernelIN5flash19enable_sm80_to_sm89INS1_16FlashAttnFwdSm80INS1_25CollectiveMainloopFwdSm80ILi4ELi1ELb0EN4cute5tupleIJNS5_1CILi128EEENS7_ILi112EEENS7_ILi64EEEEEELi64ENS_10bfloat16_tEfNS_4arch4Sm80ELb1ELb0ELb0ELb1ELb1ELb0ELb1ELb0EEENS1_21CollectiveEpilogueFwdINS6_IJS8_SA_S9_EEENS6_IJNS7_ILi1EEESI_SI_EEESC_SE_Li128ELb1ELb1ELb0ELb0EEENS1_19SingleTileSchedulerILb1ELb0ELb1ELi128EEEEEEEEEvNT_6ParamsE)
        .other          _ZN7cutlass13device_kernelIN5flash19enable_sm80_to_sm89INS1_16FlashAttnFwdSm80INS1_25CollectiveMainloopFwdSm80ILi4ELi1ELb0EN4cute5tupleIJNS5_1CILi128EEENS7_ILi112EEENS7_ILi64EEEEEELi64ENS_10bfloat16_tEfNS_4arch4Sm80ELb1ELb0ELb0ELb1ELb1ELb0ELb1ELb0EEENS1_21CollectiveEpilogueFwdINS6_IJS8_SA_S9_EEENS6_IJNS7_ILi1EEESI_SI_EEESC_SE_Li128ELb1ELb1ELb0ELb0EEENS1_19SingleTileSchedulerILb1ELb0ELb1ELi128EEEEEEEEEvNT_6ParamsE,@"STO_CUDA_ENTRY STV_DEFAULT"
_ZN7cutlass13device_kernelIN5flash19enable_sm80_to_sm89INS1_16FlashAttnFwdSm80INS1_25CollectiveMainloopFwdSm80ILi4ELi1ELb0EN4cute5tupleIJNS5_1CILi128EEENS7_ILi112EEENS7_ILi64EEEEEELi64ENS_10bfloat16_tEfNS_4arch4Sm80ELb1ELb0ELb0ELb1ELb1ELb0ELb1ELb0EEENS1_21CollectiveEpilogueFwdINS6_IJS8_SA_S9_EEENS6_IJNS7_ILi1EEESI_SI_EEESC_SE_Li128ELb1ELb1ELb0ELb0EEENS1_19SingleTileSchedulerILb1ELb0ELb1ELi128EEEEEEEEEvNT_6ParamsE:
[----:B------:R-:W-:Y:S01]  /*0000*/  LDC R1, c[0x0][0x28] ;  /* 0x00000a00ff017b82 */ /* 0x000fe20000000800 */
[----:B------:R-:W-:Y:S05]  /*0010*/  EXIT ;  /* 0x000000000000794d */ /* 0x000fea0003800000 */
.L_x_16:
        /* <DEDUP_REMOVED lines=14> */
.L_x_34:


//--------------------- .text._ZN7cutlass13device_kernelIN5flash19enable_sm80_to_sm89INS1_16FlashAttnFwdSm80INS1_25CollectiveMainloopFwdSm80ILi4ELi1ELb0EN4cute5tupleIJNS5_1CILi128EEENS7_ILi112EEENS7_ILi64EEEEEELi64ENS_10bfloat16_tEfNS_4arch4Sm80ELb1ELb0ELb0ELb1ELb1ELb1ELb1ELb0EEENS1_21CollectiveEpilogueFwdINS6_IJS8_SA_S9_EEENS6_IJNS7_ILi1EEESI_SI_EEESC_SE_Li128ELb1ELb1ELb0ELb0EEENS1_19SingleTileSchedulerILb1ELb0ELb1ELi128EEEEEEEEEvNT_6ParamsE --------------------------
	.section	.text._ZN7cutlass13device_kernelIN5flash19enable_sm80_to_sm89INS1_16FlashAttnFwdSm80INS1_25CollectiveMainloopFwdSm80ILi4ELi1ELb0EN4cute5tupleIJNS5_1CILi128EEENS7_ILi112EEENS7_ILi64EEEEEELi64ENS_10bfloat16_tEfNS_4arch4Sm80ELb1ELb0ELb0ELb1ELb1ELb1ELb1ELb0EEENS1_21CollectiveEpilogueFwdINS6_IJS8_SA_S9_EEENS6_IJNS7_ILi1EEESI_SI_EEESC_SE_Li128ELb1ELb1ELb0ELb0EEENS1_19SingleTileSchedulerILb1ELb0ELb1ELi128EEEEEEEEEvNT_6ParamsE,"ax",@progbits
	.align	128
.text._ZN7cutlass13device_kernelIN5flash19enable_sm80_to_sm89INS1_16FlashAttnFwdSm80INS1_25CollectiveMainloopFwdSm80ILi4ELi1ELb0EN4cute5tupleIJNS5_1CILi128EEENS7_ILi112EEENS7_ILi64EEEEEELi64ENS_10bfloat16_tEfNS_4arch4Sm80ELb1ELb0ELb0ELb1ELb1ELb1ELb1ELb0EEENS1_21CollectiveEpilogueFwdINS6_IJS8_SA_S9_EEENS6_IJNS7_ILi1EEESI_SI_EEESC_SE_Li128ELb1ELb1ELb0ELb0EEENS1_19SingleTileSchedulerILb1ELb0ELb1ELi128EEEEEEEEEvNT_6ParamsE:
        .type           _ZN7cutlass13device_kernelIN5flash19enable_sm80_to_sm89INS1_16FlashAttnFwdSm80INS1_25CollectiveMainloopFwdSm80ILi4ELi1ELb0EN4cute5tupleIJNS5_1CILi128EEENS7_ILi112EEENS7_ILi64EEEEEELi64ENS_10bfloat16_tEfNS_4arch4Sm80ELb1ELb0ELb0ELb1ELb1ELb1ELb1ELb0EEENS1_21CollectiveEpilogueFwdINS6_IJS8_SA_S9_EEENS6_IJNS7_ILi1EEESI_SI_EEESC_SE_Li128ELb1ELb1ELb0ELb0EEENS1_19SingleTileSchedulerILb1ELb0ELb1ELi128EEEEEEEEEvNT_6ParamsE,@function
        .size           _ZN7cutlass13device_kernelIN5flash19enable_sm80_to_sm89INS1_16FlashAttnFwdSm80INS1_25CollectiveMainloopFwdSm80ILi4ELi1ELb0EN4cute5tupleIJNS5_1CILi128EEENS7_ILi112EEENS7_ILi64EEEEEELi64ENS_10bfloat16_tEfNS_4arch4Sm80ELb1ELb0ELb0ELb1ELb1ELb1ELb1ELb0EEENS1_21CollectiveEpilogueFwdINS6_IJS8_SA_S9_EEENS6_IJNS7_ILi1EEESI_SI_EEESC_SE_Li128ELb1ELb1ELb0ELb0EEENS1_19SingleTileSchedulerILb1ELb0ELb1ELi128EEEEEEEEEvNT_6ParamsE,(.L_x_35 - _ZN7cutlass13device_kernelIN5flash19enable_sm80_to_sm89INS1_16FlashAttnFwdSm80INS1_25CollectiveMainloopFwdSm80ILi4ELi1ELb0EN4cute5tupleIJNS5_1CILi128EEENS7_ILi112EEENS7_ILi64EEEEEELi64ENS_10bfloat16_tEfNS_4arch4Sm80ELb1ELb0ELb0ELb1ELb1ELb1ELb1ELb0EEENS1_21CollectiveEpilogueFwdINS6_IJS8_SA_S9_EEENS6_IJNS7_ILi1EEESI_SI_EEESC_SE_Li128ELb1ELb1ELb0ELb0EEENS1_19SingleTileSchedulerILb1ELb0ELb1ELi128EEEEEEEEEvNT_6ParamsE)
        .other          _ZN7cutlass13device_kernelIN5flash19enable_sm80_to_sm89INS1_16FlashAttnFwdSm80INS1_25CollectiveMainloopFwdSm80ILi4ELi1ELb0EN4cute5tupleIJNS5_1CILi128EEENS7_ILi112EEENS7_ILi64EEEEEELi64ENS_10bfloat16_tEfNS_4arch4Sm80ELb1ELb0ELb0ELb1ELb1ELb1ELb1ELb0EEENS1_21CollectiveEpilogueFwdINS6_IJS8_SA_S9_EEENS6_IJNS7_ILi1EEESI_SI_EEESC_SE_Li128ELb1ELb1ELb0ELb0EEENS1_19SingleTileSchedulerILb1ELb0ELb1ELi128EEEEEEEEEvNT_6ParamsE,@"STO_CUDA_ENTRY STV_DEFAULT"
_ZN7cutlass13device_kernelIN5flash19enable_sm80_to_sm89INS1_16FlashAttnFwdSm80INS1_25CollectiveMainloopFwdSm80ILi4ELi1ELb0EN4cute5tupleIJNS5_1CILi128EEENS7_ILi112EEENS7_ILi64EEEEEELi64ENS_10bfloat16_tEfNS_4arch4Sm80ELb1ELb0ELb0ELb1ELb1ELb1ELb1ELb0EEENS1_21CollectiveEpilogueFwdINS6_IJS8_SA_S9_EEENS6_IJNS7_ILi1EEESI_SI_EEESC_SE_Li128ELb1ELb1ELb0ELb0EEENS1_19SingleTileSchedulerILb1ELb0ELb1ELi128EEEEEEEEEvNT_6ParamsE:
[----:B------:R-:W-:Y:S01]  /*0000*/  LDC R1, c[0x0][0x28] ;  /* 0x00000a00ff017b82 */ /* 0x000fe20000000800 */
[----:B------:R-:W-:Y:S05]  /*0010*/  EXIT ;  /* 0x000000000000794d */ /* 0x000fea0003800000 */
.L_x_17:
        /* <DEDUP_REMOVED lines=14> */
.L_x_35:


//--------------------- .nv.shared.reserved.0     --------------------------
	.section	.nv.shared.reserved.0,"aw",@nobits
	.weak		__nv_reservedSMEM_offset_0_alias
	.size		__nv_reservedSMEM_offset_0_alias, 0, 0
	.other		__nv_reservedSMEM_offset_0_alias,@"STO_CUDA_RESERVED_SHARED STV_DEFAULT"
__nv_reservedSMEM_offset_0_alias:
	.zero		0


//--------------------- .nv.global                --------------------------
	.section	.nv.global,"aw",@nobits
.nv.global:
	.type		_ZN82_INTERNAL_b44d191f_46_flash_fwd_hdim64_bf16_paged_softcapall_sm80_cu_c784774a_32184cute1_E,@object
	.size		_ZN82_INTERNAL_b44d191f_46_flash_fwd_hdim64_bf16_paged_softcapall_sm80_cu_c784774a_32184cute1_E,(_ZN82_INTERNAL_b44d191f_46_flash_fwd_hdim64_bf16_paged_softcapall_sm80_cu_c784774a_32184cuda3std3__45__cpo6cbeginE - _ZN82_INTERNAL_b44d191f_46_flash_fwd_hdim64_bf16_paged_softcapall_sm80_cu_c784774a_32184cute1_E)
_ZN82_INTERNAL_b44d191f_46_flash_fwd_hdim64_bf16_paged_softcapall_sm80_cu_c784774a_32184cute1_E:
	.zero		1
	.type		_ZN82_INTERNAL_b44d191f_46_flash_fwd_hdim64_bf16_paged_softcapall_sm80_cu_c784774a_32184cuda3std3__45__cpo6cbeginE,@object
	.size		_ZN82_INTERNAL_b44d191f_46_flash_fwd_hdim64_bf16_paged_softcapall_sm80_cu_c784774a_32184cuda3std3__45__cpo6cbeginE,(_ZN82_INTERNAL_b44d191f_46_flash_fwd_hdim64_bf16_paged_softcapall_sm80_cu_c784774a_32184cuda3std3__48in_placeE - _ZN82_INTERNAL_b44d191f_46_flash_fwd_hdim64_bf16_paged_softcapall_sm80_cu_c784774a_32184cuda3std3__45__cpo6cbeginE)
_ZN82_INTERNAL_b44d191f_46_flash_fwd_hdim64_bf16_paged_softcapall_sm80_cu_c784774a_32184cuda3std3__45__cpo6cbeginE:
	.zero		1
	.type		_ZN82_INTERNAL_b44d191f_46_flash_fwd_hdim64_bf16_paged_softcapall_sm80_cu_c784774a_32184cuda3std3__48in_placeE,@object
	.size		_ZN82_INTERNAL_b44d191f_46_flash_fwd_hdim64_bf16_paged_softcapall_sm80_cu_c784774a_32184cuda3std3__48in_placeE,(_ZN82_INTERNAL_b44d191f_46_flash_fwd_hdim64_bf16_paged_softcapall_sm80_cu_c784774a_32184cuda3std6ranges3__45__cpo9iter_moveE - _ZN82_INTERNAL_b44d191f_46_flash_fwd_hdim64_bf16_paged_softcapall_sm80_cu_c784774a_32184cuda3std3__48in_placeE)
_ZN82_INTERNAL_b44d191f_46_flash_fwd_hdim64_bf16_paged_softcapall_sm80_cu_c784774a_32184cuda3std3__48in_placeE:
	.zero		1
	.type		_ZN82_INTERNAL_b44d191f_46_flash_fwd_hdim64_bf16_paged_softcapall_sm80_cu_c784774a_32184cuda3std6ranges3__45__cpo9iter_moveE,@object
	.size		_ZN82_INTERNAL_b44d191f_46_flash_fwd_hdim64_bf16_paged_softcapall_sm80_cu_c784774a_32184cuda3std6ranges3__45__cpo9iter_moveE,(_ZN82_INTERNAL_b44d191f_46_flash_fwd_hdim64_bf16_paged_softcapall_sm80_cu_c784774a_32184cuda3std3__45__cpo5beginE - _ZN82_INTERNAL_b44d191f_46_flash_fwd_hdim64_bf16_paged_softcapall_sm80_cu_c784774a_32184cuda3std6ranges3__45__cpo9iter_moveE)
_ZN82_INTERNAL_b44d191f_46_flash_fwd_hdim64_bf16_paged_softcapall_sm80_cu_c784774a_32184cuda3std6ranges3__45__cpo9iter_moveE:
	.zero		1
	.type		_ZN82_INTERNAL_b44d191f_46_flash_fwd_hdim64_bf16_paged_softcapall_sm80_cu_c784774a_32184cuda3std3__45__cpo5beginE,@object
	.size		_ZN82_INTERNAL_b44d191f_46_flash_fwd_hdim64_bf16_paged_softcapall_sm80_cu_c784774a_32184cuda3std3__45__cpo5beginE,(_ZN82_INTERNAL_b44d191f_46_flash_fwd_hdim64_bf16_paged_softcapall_sm80_cu_c784774a_32184cuda3std3__484_GLOBAL__N__b44d191f_46_flash_fwd_hdim64_bf16_paged_softcapall_sm80_cu_c784774a_32186ignoreE - _ZN82_INTERNAL_b44d191f_46_flash_fwd_hdim64_bf16_paged_softcapall_sm80_cu_c784774a_32184cuda3std3__45__cpo5beginE)
_ZN82_INTERNAL_b44d191f_46_flash_fwd_hdim64_bf16_paged_softcapall_sm80_cu_c784774a_32184cuda3std3__45__cpo5beginE:
	.zero		1
	.type		_ZN82_INTERNAL_b44d191f_46_flash_fwd_hdim64_bf16_paged_softcapall_sm80_cu_c784774a_32184cuda3std3__484_GLOBAL__N__b44d191f_46_flash_fwd_hdim64_bf16_paged_softcapall_sm80_cu_c784774a_32186ignoreE,@object
	.size		_ZN82_INTERNAL_b44d191f_46_flash_fwd_hdim64_bf16_paged_softcapall_sm80_cu_c784774a_32184cuda3std3__484_GLOBAL__N__b44d191f_46_flash_fwd_hdim64_bf16_paged_softcapall_sm80_cu_c784774a_32186ignoreE,(_ZN82_INTERNAL_b44d191f_46_flash_fwd_hdim64_bf16_paged_softcapall_sm80_cu_c784774a_32184cute7productE - _ZN82_INTERNAL_b44d191f_46_flash_fwd_hdim64_bf16_paged_softcapall_sm80_cu_c784774a_32184cuda3std3__484_GLOBAL__N__b44d191f_46_flash_fwd_hdim64_bf16_paged_softcapall_sm80_cu_c784774a_32186ignoreE)
_ZN82_INTERNAL_b44d191f_46_flash_fwd_hdim64_bf16_paged_softcapall_sm80_cu_c784774a_32184cuda3std3__484_GLOBAL__N__b44d191f_46_flash_fwd_hdim64_bf16_paged_softcapall_sm80_cu_c784774a_32186ignoreE:
	.zero		1
	.type		_ZN82_INTERNAL_b44d191f_46_flash_fwd_hdim64_bf16_paged_softcapall_sm80_cu_c784774a_32184cute7productE,@object
	.size		_ZN82_INTERNAL_b44d191f_46_flash_fwd_hdim64_bf16_paged_softcapall_sm80_cu_c784774a_32184cute7productE,(_ZN82_INTERNAL_b44d191f_46_flash_fwd_hdim64_bf16_paged_softcapall_sm80_cu_c784774a_32184cuda3std3__45__cpo3endE - _ZN82_INTERNAL_b44d191f_46_flash_fwd_hdim64_bf16_paged_softcapall_sm80_cu_c784774a_32184cute7productE)
_ZN82_INTERNAL_b44d191f_46_flash_fwd_hdim64_bf16_paged_softcapall_sm80_cu_c784774a_32184cute7productE:
	.zero		1
	.type		_ZN82_INTERNAL_b44d191f_46_flash_fwd_hdim64_bf16_paged_softcapall_sm80_cu_c784774a_32184cuda3std3__45__cpo3endE,@object
	.size		_ZN82_INTERNAL_b44d191f_46_flash_fwd_hdim64_bf16_paged_softcapall_sm80_cu_c784774a_32184cuda3std3__45__cpo3endE,(_ZN82_INTERNAL_b44d191f_46_flash_fwd_hdim64_bf16_paged_softcapall_sm80_cu_c784774a_32184cuda3std3__419piecewise_constructE - _ZN82_INTERNAL_b44d191f_46_flash_fwd_hdim64_bf16_paged_softcapall_sm80_cu_c784774a_32184cuda3std3__45__cpo3endE)
_ZN82_INTERNAL_b44d191f_46_flash_fwd_hdim64_bf16_paged_softcapall_sm80_cu_c784774a_32184cuda3std3__45__cpo3endE:
	.zero		1
	.type		_ZN82_INTERNAL_b44d191f_46_flash_fwd_hdim64_bf16_paged_softcapall_sm80_cu_c784774a_32184cuda3std3__419piecewise_constructE,@object
	.size		_ZN82_INTERNAL_b44d191f_46_flash_fwd_hdim64_bf16_paged_softcapall_sm80_cu_c784774a_32184cuda3std3__419piecewise_constructE,(_ZN82_INTERNAL_b44d191f_46_flash_fwd_hdim64_bf16_paged_softcapall_sm80_cu_c784774a_32184cuda3std3__45__cpo4cendE - _ZN82_INTERNAL_b44d191f_46_flash_fwd_hdim64_bf16_paged_softcapall_sm80_cu_c784774a_32184cuda3std3__419piecewise_constructE)
_ZN82_INTERNAL_b44d191f_46_flash_fwd_hdim64_bf16_paged_softcapall_sm80_cu_c784774a_32184cuda3std3__419piecewise_constructE:
	.zero		1
	.type		_ZN82_INTERNAL_b44d191f_46_flash_fwd_hdim64_bf16_paged_softcapall_sm80_cu_c784774a_32184cuda3std3__45__cpo4cendE,@object
	.size		_ZN82_INTERNAL_b44d191f_46_flash_fwd_hdim64_bf16_paged_softcapall_sm80_cu_c784774a_32184cuda3std3__45__cpo4cendE,(_ZN82_INTERNAL_b44d191f_46_flash_fwd_hdim64_bf16_paged_softcapall_sm80_cu_c784774a_32184cuda3std6ranges3__45__cpo4swapE - _ZN82_INTERNAL_b44d191f_46_flash_fwd_hdim64_bf16_paged_softcapall_sm80_cu_c784774a_32184cuda3std3__45__cpo4cendE)
_ZN82_INTERNAL_b44d191f_46_flash_fwd_hdim64_bf16_paged_softcapall_sm80_cu_c784774a_32184cuda3std3__45__cpo4cendE:
	.zero		1
	.type		_ZN82_INTERNAL_b44d191f_46_flash_fwd_hdim64_bf16_paged_softcapall_sm80_cu_c784774a_32184cuda3std6ranges3__45__cpo4swapE,@object
	.size		_ZN82_INTERNAL_b44d191f_46_flash_fwd_hdim64_bf16_paged_softcapall_sm80_cu_c784774a_32184cuda3std6ranges3__45__cpo4swapE,(.L_7 - _ZN82_INTERNAL_b44d191f_46_flash_fwd_hdim64_bf16_paged_softcapall_sm80_cu_c784774a_32184cuda3std6ranges3__45__cpo4swapE)
_ZN82_INTERNAL_b44d191f_46_flash_fwd_hdim64_bf16_paged_softcapall_sm80_cu_c784774a_32184cuda3std6ranges3__45__cpo4swapE:
	.zero		1
.L_7:


//--------------------- .nv.constant0._ZN7cutlass13device_kernelIN5flash19enable_sm80_to_sm89INS1_16FlashAttnFwdSm80INS1_25CollectiveMainloopFwdSm80ILi4ELi1ELb0EN4cute5tupleIJNS5_1CILi128EEENS7_ILi112EEENS7_ILi64EEEEEELi64ENS_10bfloat16_tEfNS_4arch4Sm80ELb0ELb0ELb1ELb0ELb1ELb0ELb1ELb0EEENS1_21CollectiveEpilogueFwdINS6_IJS8_SA_S9_EEENS6_IJNS7_ILi1EEESI_SI_EEESC_SE_Li128ELb0ELb1ELb0ELb0EEENS1_19SingleTileSchedulerILb0ELb0ELb1ELi128EEEEEEEEEvNT_6ParamsE --------------------------
	.section	.nv.constant0._ZN7cutlass13device_kernelIN5flash19enable_sm80_to_sm89INS1_16FlashAttnFwdSm80INS1_25CollectiveMainloopFwdSm80ILi4ELi1ELb0EN4cute5tupleIJNS5_1CILi128EEENS7_ILi112EEENS7_ILi64EEEEEELi64ENS_10bfloat16_tEfNS_4arch4Sm80ELb0ELb0ELb1ELb0ELb1ELb0ELb1ELb0EEENS1_21CollectiveEpilogueFwdINS6_IJS8_SA_S9_EEENS6_IJNS7_ILi1EEESI_SI_EEESC_SE_Li128ELb0ELb1ELb0ELb0EEENS1_19SingleTileSchedulerILb0ELb0ELb1ELi128EEEEEEEEEvNT_6ParamsE,"a",@progbits
	.sectionflags	@""
	.align	4
.nv.constant0._ZN7cutlass13device_kernelIN5flash19enable_sm80_to_sm89INS1_16FlashAttnFwdSm80INS1_25CollectiveMainloopFwdSm80ILi4ELi1ELb0EN4cute5tupleIJNS5_1CILi128EEENS7_ILi112EEENS7_ILi64EEEEEELi64ENS_10bfloat16_tEfNS_4arch4Sm80ELb0ELb0ELb1ELb0ELb1ELb0ELb1ELb0EEENS1_21CollectiveEpilogueFwdINS6_IJS8_SA_S9_EEENS6_IJNS7_ILi1EEESI_SI_EEESC_SE_Li128ELb0ELb1ELb0ELb0EEENS1_19SingleTileSchedulerILb0ELb0ELb1ELi128EEEEEEEEEvNT_6ParamsE:
	.zero		1576


//--------------------- .nv.constant0._ZN7cutlass13device_kernelIN5flash19enable_sm80_to_sm89INS1_16FlashAttnFwdSm80INS1_25CollectiveMainloopFwdSm80ILi4ELi1ELb0EN4cute5tupleIJNS5_1CILi128EEENS7_ILi112EEENS7_ILi64EEEEEELi64ENS_10bfloat16_tEfNS_4arch4Sm80ELb0ELb0ELb1ELb1ELb1ELb0ELb1ELb0EEENS1_21CollectiveEpilogueFwdINS6_IJS8_SA_S9_EEENS6_IJNS7_ILi1EEESI_SI_EEESC_SE_Li128ELb1ELb1ELb0ELb0EEENS1_19SingleTileSchedulerILb1ELb0ELb1ELi128EEEEEEEEEvNT_6ParamsE --------------------------
	.section	.nv.constant0._ZN7cutlass13device_kernelIN5flash19enable_sm80_to_sm89INS1_16FlashAttnFwdSm80INS1_25CollectiveMainloopFwdSm80ILi4ELi1ELb0EN4cute5tupleIJNS5_1CILi128EEENS7_ILi112EEENS7_ILi64EEEEEELi64ENS_10bfloat16_tEfNS_4arch4Sm80ELb0ELb0ELb1ELb1ELb1ELb0ELb1ELb0EEENS1_21CollectiveEpilogueFwdINS6_IJS8_SA_S9_EEENS6_IJNS7_ILi1EEESI_SI_EEESC_SE_Li128ELb1ELb1ELb0ELb0EEENS1_19SingleTileSchedulerILb1ELb0ELb1ELi128EEEEEEEEEvNT_6ParamsE,"a",@progbits
	.sectionflags	@""
	.align	4
.nv.constant0._ZN7cutlass13device_kernelIN5flash19enable_sm80_to_sm89INS1_16FlashAttnFwdSm80INS1_25CollectiveMainloopFwdSm80ILi4ELi1ELb0EN4cute5tupleIJNS5_1CILi128EEENS7_ILi112EEENS7_ILi64EEEEEELi64ENS_10bfloat16_tEfNS_4arch4Sm80ELb0ELb0ELb1ELb1ELb1ELb0ELb1ELb0EEENS1_21CollectiveEpilogueFwdINS6_IJS8_SA_S9_EEENS6_IJNS7_ILi1EEESI_SI_EEESC_SE_Li128ELb1ELb1ELb0ELb0EEENS1_19SingleTileSchedulerILb1ELb0ELb1ELi128EEEEEEEEEvNT_6ParamsE:
	.zero		1576


//--------------------- .nv.constant0._ZN7cutlass13device_kernelIN5flash19enable_sm80_to_sm89INS1_16FlashAttnFwdSm80INS1_25CollectiveMainloopFwdSm80ILi4ELi1ELb0EN4cute5tupleIJNS5_1CILi128EEENS7_ILi112EEENS7_ILi64EEEEEELi64ENS_10bfloat16_tEfNS_4arch4Sm80ELb0ELb0ELb1ELb1ELb1ELb1ELb1ELb0EEENS1_21CollectiveEpilogueFwdINS6_IJS8_SA_S9_EEENS6_IJNS7_ILi1EEESI_SI_EEESC_SE_Li128ELb1ELb1ELb0ELb0EEENS1_19SingleTileSchedulerILb1ELb0ELb1ELi128EEEEEEEEEvNT_6ParamsE --------------------------
	.section	.nv.constant0._ZN7cutlass13device_kernelIN5flash19enable_sm80_to_sm89INS1_16FlashAttnFwdSm80INS1_25CollectiveMainloopFwdSm80ILi4ELi1ELb0EN4cute5tupleIJNS5_1CILi128EEENS7_ILi112EEENS7_ILi64EEEEEELi64ENS_10bfloat16_tEfNS_4arch4Sm80ELb0ELb0ELb1ELb1ELb1ELb1ELb1ELb0EEENS1_21CollectiveEpilogueFwdINS6_IJS8_SA_S9_EEENS6_IJNS7_ILi1EEESI_SI_EEESC_SE_Li128ELb1ELb1ELb0ELb0EEENS1_19SingleTileSchedulerILb1ELb0ELb1ELi128EEEEEEEEEvNT_6ParamsE,"a",@progbits
	.sectionflags	@""
	.align	4
.nv.constant0._ZN7cutlass13device_kernelIN5flash19enable_sm80_to_sm89INS1_16FlashAttnFwdSm80INS1_25CollectiveMainloopFwdSm80ILi4ELi1ELb0EN4cute5tupleIJNS5_1CILi128EEENS7_ILi112EEENS7_ILi64EEEEEELi64ENS_10bfloat16_tEfNS_4arch4Sm80ELb0ELb0ELb1ELb1ELb1ELb1ELb1ELb0EEENS1_21CollectiveEpilogueFwdINS6_IJS8_SA_S9_EEENS6_IJNS7_ILi1EEESI_SI_EEESC_SE_Li128ELb1ELb1ELb0ELb0EEENS1_19SingleTileSchedulerILb1ELb0ELb1ELi128EEEEEEEEEvNT_6ParamsE:
	.zero		1576


//--------------------- .nv.constant0._ZN7cutlass13device_kernelIN5flash19enable_sm80_to_sm89INS1_16FlashAttnFwdSm80INS1_25CollectiveMainloopFwdSm80ILi4ELi1ELb0EN4cute5tupleIJNS5_1CILi128EEENS7_ILi96EEENS7_ILi64EEEEEELi64ENS_10bfloat16_tEfNS_4arch4Sm80ELb0ELb1ELb1ELb0ELb1ELb0ELb1ELb0EEENS1_21CollectiveEpilogueFwdINS6_IJS8_SA_S9_EEENS6_IJNS7_ILi1EEESI_SI_EEESC_SE_Li128ELb0ELb1ELb0ELb0EEENS1_19SingleTileSchedulerILb0ELb0ELb1ELi128EEEEEEEEEvNT_6ParamsE --------------------------
	.section	.nv.constant0._ZN7cutlass13device_kernelIN5flash19enable_sm80_to_sm89INS1_16FlashAttnFwdSm80INS1_25CollectiveMainloopFwdSm80ILi4ELi1ELb0EN4cute5tupleIJNS5_1CILi128EEENS7_ILi96EEENS7_ILi64EEEEEELi64ENS_10bfloat16_tEfNS_4arch4Sm80ELb0ELb1ELb1ELb0ELb1ELb0ELb1ELb0EEENS1_21CollectiveEpilogueFwdINS6_IJS8_SA_S9_EEENS6_IJNS7_ILi1EEESI_SI_EEESC_SE_Li128ELb0ELb1ELb0ELb0EEENS1_19SingleTileSchedulerILb0ELb0ELb1ELi128EEEEEEEEEvNT_6ParamsE,"a",@progbits
	.sectionflags	@""
	.align	4
.nv.constant0._ZN7cutlass13device_kernelIN5flash19enable_sm80_to_sm89INS1_16FlashAttnFwdSm80INS1_25CollectiveMainloopFwdSm80ILi4ELi1ELb0EN4cute5tupleIJNS5_1CILi128EEENS7_ILi96EEENS7_ILi64EEEEEELi64ENS_10bfloat16_tEfNS_4arch4Sm80ELb0ELb1ELb1ELb0ELb1ELb0ELb1ELb0EEENS1_21CollectiveEpilogueFwdINS6_IJS8_SA_S9_EEENS6_IJNS7_ILi1EEESI_SI_EEESC_SE_Li128ELb0ELb1ELb0ELb0EEENS1_19SingleTileSchedulerILb0ELb0ELb1ELi128EEEEEEEEEvNT_6ParamsE:
	.zero		1576


//--------------------- .nv.constant0._ZN7cutlass13device_kernelIN5flash19enable_sm80_to_sm89INS1_16FlashAttnFwdSm80INS1_25CollectiveMainloopFwdSm80ILi4ELi1ELb0EN4cute5tupleIJNS5_1CILi128EEENS7_ILi96EEENS7_ILi64EEEEEELi64ENS_10bfloat16_tEfNS_4arch4Sm80ELb0ELb1ELb1ELb1ELb1ELb0ELb1ELb0EEENS1_21CollectiveEpilogueFwdINS6_IJS8_SA_S9_EEENS6_IJNS7_ILi1EEESI_SI_EEESC_SE_Li128ELb1ELb1ELb0ELb0EEENS1_19SingleTileSchedulerILb1ELb0ELb1ELi128EEEEEEEEEvNT_6ParamsE --------------------------
	.section	.nv.constant0._ZN7cutlass13device_kernelIN5flash19enable_sm80_to_sm89INS1_16FlashAttnFwdSm80INS1_25CollectiveMainloopFwdSm80ILi4ELi1ELb0EN4cute5tupleIJNS5_1CILi128EEENS7_ILi96EEENS7_ILi64EEEEEELi64ENS_10bfloat16_tEfNS_4arch4Sm80ELb0ELb1ELb1ELb1ELb1ELb0ELb1ELb0EEENS1_21CollectiveEpilogueFwdINS6_IJS8_SA_S9_EEENS6_IJNS7_ILi1EEESI_SI_EEESC_SE_Li128ELb1ELb1ELb0ELb0EEENS1_19SingleTileSchedulerILb1ELb0ELb1ELi128EEEEEEEEEvNT_6ParamsE,"a",@progbits
	.sectionflags	@""
	.align	4
.nv.constant0._ZN7cutlass13device_kernelIN5flash19enable_sm80_to_sm89INS1_16FlashAttnFwdSm80INS1_25CollectiveMainloopFwdSm80ILi4ELi1ELb0EN4cute5tupleIJNS5_1CILi128EEENS7_ILi96EEENS7_ILi64EEEEEELi64ENS_10bfloat16_tEfNS_4arch4Sm80ELb0ELb1ELb1ELb1ELb1ELb0ELb1ELb0EEENS1_21CollectiveEpilogueFwdINS6_IJS8_SA_S9_EEENS6_IJNS7_ILi1EEESI_SI_EEESC_SE_Li128ELb1ELb1ELb0ELb0EEENS1_19SingleTileSchedulerILb1ELb0ELb1ELi128EEEEEEEEEvNT_6ParamsE:
	.zero		1576


//--------------------- .nv.constant0._ZN7cutlass13device_kernelIN5flash19enable_sm80_to_sm89INS1_16FlashAttnFwdSm80INS1_25CollectiveMainloopFwdSm80ILi4ELi1ELb0EN4cute5tupleIJNS5_1CILi128EEENS7_ILi96EEENS7_ILi64EEEEEELi64ENS_10bfloat16_tEfNS_4arch4Sm80ELb0ELb1ELb1ELb1ELb1ELb1ELb1ELb0EEENS1_21CollectiveEpilogueFwdINS6_IJS8_SA_S9_EEENS6_IJNS7_ILi1EEESI_SI_EEESC_SE_Li128ELb1ELb1ELb0ELb0EEENS1_19SingleTileSchedulerILb1ELb0ELb1ELi128EEEEEEEEEvNT_6ParamsE --------------------------
	.section	.nv.constant0._ZN7cutlass13device_kernelIN5flash19enable_sm80_to_sm89INS1_16FlashAttnFwdSm80INS1_25CollectiveMainloopFwdSm80ILi4ELi1ELb0EN4cute5tupleIJNS5_1CILi128EEENS7_ILi96EEENS7_ILi64EEEEEELi64ENS_10bfloat16_tEfNS_4arch4Sm80ELb0ELb1ELb1ELb1ELb1ELb1ELb1ELb0EEENS1_21CollectiveEpilogueFwdINS6_IJS8_SA_S9_EEENS6_IJNS7_ILi1EEESI_SI_EEESC_SE_Li128ELb1ELb1ELb0ELb0EEENS1_19SingleTileSchedulerILb1ELb0ELb1ELi128EEEEEEEEEvNT_6ParamsE,"a",@progbits
	.sectionflags	@""
	.align	4
.nv.constant0._ZN7cutlass13device_kernelIN5flash19enable_sm80_to_sm89INS1_16FlashAttnFwdSm80INS1_25CollectiveMainloopFwdSm80ILi4ELi1ELb0EN4cute5tupleIJNS5_1CILi128EEENS7_ILi96EEENS7_ILi64EEEEEELi64ENS_10bfloat16_tEfNS_4arch4Sm80ELb0ELb1ELb1ELb1ELb1ELb1ELb1ELb0EEENS1_21CollectiveEpilogueFwdINS6_IJS8_SA_S9_EEENS6_IJNS7_ILi1EEESI_SI_EEESC_SE_Li128ELb1ELb1ELb0ELb0EEENS1_19SingleTileSchedulerILb1ELb0ELb1ELi128EEEEEEEEEvNT_6ParamsE:
	.zero		1576


//--------------------- .nv.constant0._ZN7cutlass13device_kernelIN5flash19enable_sm80_to_sm89INS1_16FlashAttnFwdSm80INS1_25CollectiveMainloopFwdSm80ILi4ELi1ELb0EN4cute5tupleIJNS5_1CILi128EEENS7_ILi112EEENS7_ILi64EEEEEELi64ENS_10bfloat16_tEfNS_4arch4Sm80ELb1ELb0ELb1ELb0ELb1ELb0ELb1ELb0EEENS1_21CollectiveEpilogueFwdINS6_IJS8_SA_S9_EEENS6_IJNS7_ILi1EEESI_SI_EEESC_SE_Li128ELb0ELb1ELb0ELb0EEENS1_30DynamicPersistentTileSchedulerILi128ELi128ELb0ELb1ELb0EEEEEEEEEvNT_6ParamsE --------------------------
	.section	.nv.constant0._ZN7cutlass13device_kernelIN5flash19enable_sm80_to_sm89INS1_16FlashAttnFwdSm80INS1_25CollectiveMainloopFwdSm80ILi4ELi1ELb0EN4cute5tupleIJNS5_1CILi128EEENS7_ILi112EEENS7_ILi64EEEEEELi64ENS_10bfloat16_tEfNS_4arch4Sm80ELb1ELb0ELb1ELb0ELb1ELb0ELb1ELb0EEENS1_21CollectiveEpilogueFwdINS6_IJS8_SA_S9_EEENS6_IJNS7_ILi1EEESI_SI_EEESC_SE_Li128ELb0ELb1ELb0ELb0EEENS1_30DynamicPersistentTileSchedulerILi128ELi128ELb0ELb1ELb0EEEEEEEEEvNT_6ParamsE,"a",@progbits
	.sectionflags	@""
	.align	4
.nv.constant0._ZN7cutlass13device_kernelIN5flash19enable_sm80_to_sm89INS1_16FlashAttnFwdSm80INS1_25CollectiveMainloopFwdSm80ILi4ELi1ELb0EN4cute5tupleIJNS5_1CILi128EEENS7_ILi112EEENS7_ILi64EEEEEELi64ENS_10bfloat16_tEfNS_4arch4Sm80ELb1ELb0ELb1ELb0ELb1ELb0ELb1ELb0EEENS1_21CollectiveEpilogueFwdINS6_IJS8_SA_S9_EEENS6_IJNS7_ILi1EEESI_SI_EEESC_SE_Li128ELb0ELb1ELb0ELb0EEENS1_30DynamicPersistentTileSchedulerILi128ELi128ELb0ELb1ELb0EEEEEEEEEvNT_6ParamsE:
	.zero		1592


//--------------------- .nv.constant0._ZN7cutlass13device_kernelIN5flash19enable_sm80_to_sm89INS1_16FlashAttnFwdSm80INS1_25CollectiveMainloopFwdSm80ILi4ELi1ELb0EN4cute5tupleIJNS5_1CILi128EEENS7_ILi112EEENS7_ILi64EEEEEELi64ENS_10bfloat16_tEfNS_4arch4Sm80ELb1ELb0ELb1ELb1ELb1ELb0ELb1ELb0EEENS1_21CollectiveEpilogueFwdINS6_IJS8_SA_S9_EEENS6_IJNS7_ILi1EEESI_SI_EEESC_SE_Li128ELb1ELb1ELb0ELb0EEENS1_19SingleTileSchedulerILb1ELb0ELb1ELi128EEEEEEEEEvNT_6ParamsE --------------------------
	.section	.nv.constant0._ZN7cutlass13device_kernelIN5flash19enable_sm80_to_sm89INS1_16FlashAttnFwdSm80INS1_25CollectiveMainloopFwdSm80ILi4ELi1ELb0EN4cute5tupleIJNS5_1CILi128EEENS7_ILi112EEENS7_ILi64EEEEEELi64ENS_10bfloat16_tEfNS_4arch4Sm80ELb1ELb0ELb1ELb1ELb1ELb0ELb1ELb0EEENS1_21CollectiveEpilogueFwdINS6_IJS8_SA_S9_EEENS6_IJNS7_ILi1EEESI_SI_EEESC_SE_Li128ELb1ELb1ELb0ELb0EEENS1_19SingleTileSchedulerILb1ELb0ELb1ELi128EEEEEEEEEvNT_6ParamsE,"a",@progbits
	.sectionflags	@""
	.align	4
.nv.constant0._ZN7cutlass13device_kernelIN5flash19enable_sm80_to_sm89INS1_16FlashAttnFwdSm80INS1_25CollectiveMainloopFwdSm80ILi4ELi1ELb0EN4cute5tupleIJNS5_1CILi128EEENS7_ILi112EEENS7_ILi64EEEEEELi64ENS_10bfloat16_tEfNS_4arch4Sm80ELb1ELb0ELb1ELb1ELb1ELb0ELb1ELb0EEENS1_21CollectiveEpilogueFwdINS6_IJS8_SA_S9_EEENS6_IJNS7_ILi1EEESI_SI_EEESC_SE_Li128ELb1ELb1ELb0ELb0EEENS1_19SingleTileSchedulerILb1ELb0ELb1ELi128EEEEEEEEEvNT_6ParamsE:
	.zero		1576


//--------------------- .nv.constant0._ZN7cutlass13device_kernelIN5flash19enable_sm80_to_sm89INS1_16FlashAttnFwdSm80INS1_25CollectiveMainloopFwdSm80ILi4ELi1ELb0EN4cute5tupleIJNS5_1CILi128EEENS7_ILi112EEENS7_ILi64EEEEEELi64ENS_10bfloat16_tEfNS_4arch4Sm80ELb1ELb0ELb1ELb1ELb1ELb1ELb1ELb0EEENS1_21CollectiveEpilogueFwdINS6_IJS8_SA_S9_EEENS6_IJNS7_ILi1EEESI_SI_EEESC_SE_Li128ELb1ELb1ELb0ELb0EEENS1_19SingleTileSchedulerILb1ELb0ELb1ELi128EEEEEEEEEvNT_6ParamsE --------------------------
	.section	.nv.constant0._ZN7cutlass13device_kernelIN5flash19enable_sm80_to_sm89INS1_16FlashAttnFwdSm80INS1_25CollectiveMainloopFwdSm80ILi4ELi1ELb0EN4cute5tupleIJNS5_1CILi128EEENS7_ILi112EEENS7_ILi64EEEEEELi64ENS_10bfloat16_tEfNS_4arch4Sm80ELb1ELb0ELb1ELb1ELb1ELb1ELb1ELb0EEENS1_21CollectiveEpilogueFwdINS6_IJS8_SA_S9_EEENS6_IJNS7_ILi1EEESI_SI_EEESC_SE_Li128ELb1ELb1ELb0ELb0EEENS1_19SingleTileSchedulerILb1ELb0ELb1ELi128EEEEEEEEEvNT_6ParamsE,"a",@progbits
	.sectionflags	@""
	.align	4
.nv.constant0._ZN7cutlass13device_kernelIN5flash19enable_sm80_to_sm89INS1_16FlashAttnFwdSm80INS1_25CollectiveMainloopFwdSm80ILi4ELi1ELb0EN4cute5tupleIJNS5_1CILi128EEENS7_ILi112EEENS7_ILi64EEEEEELi64ENS_10bfloat16_tEfNS_4arch4Sm80ELb1ELb0ELb1ELb1ELb1ELb1ELb1ELb0EEENS1_21CollectiveEpilogueFwdINS6_IJS8_SA_S9_EEENS6_IJNS7_ILi1EEESI_SI_EEESC_SE_Li128ELb1ELb1ELb0ELb0EEENS1_19SingleTileSchedulerILb1ELb0ELb1ELi128EEEEEEEEEvNT_6ParamsE:
	.zero		1576


//--------------------- .nv.constant0._ZN7cutlass13device_kernelIN5flash19enable_sm80_to_sm89INS1_16FlashAttnFwdSm80INS1_25CollectiveMainloopFwdSm80ILi4ELi1ELb0EN4cute5tupleIJNS5_1CILi128EEENS7_ILi112EEENS7_ILi64EEEEEELi64ENS_10bfloat16_tEfNS_4arch4Sm80ELb0ELb0ELb0ELb0ELb1ELb0ELb1ELb0EEENS1_21CollectiveEpilogueFwdINS6_IJS8_SA_S9_EEENS6_IJNS7_ILi1EEESI_SI_EEESC_SE_Li128ELb0ELb1ELb0ELb0EEENS1_19SingleTileSchedulerILb0ELb0ELb1ELi128EEEEEEEEEvNT_6ParamsE --------------------------
	.section	.nv.constant0._ZN7cutlass13device_kernelIN5flash19enable_sm80_to_sm89INS1_16FlashAttnFwdSm80INS1_25CollectiveMainloopFwdSm80ILi4ELi1ELb0EN4cute5tupleIJNS5_1CILi128EEENS7_ILi112EEENS7_ILi64EEEEEELi64ENS_10bfloat16_tEfNS_4arch4Sm80ELb0ELb0ELb0ELb0ELb1ELb0ELb1ELb0EEENS1_21CollectiveEpilogueFwdINS6_IJS8_SA_S9_EEENS6_IJNS7_ILi1EEESI_SI_EEESC_SE_Li128ELb0ELb1ELb0ELb0EEENS1_19SingleTileSchedulerILb0ELb0ELb1ELi128EEEEEEEEEvNT_6ParamsE,"a",@progbits
	.sectionflags	@""
	.align	4
.nv.constant0._ZN7cutlass13device_kernelIN5flash19enable_sm80_to_sm89INS1_16FlashAttnFwdSm80INS1_25CollectiveMainloopFwdSm80ILi4ELi1ELb0EN4cute5tupleIJNS5_1CILi128EEENS7_ILi112EEENS7_ILi64EEEEEELi64ENS_10bfloat16_tEfNS_4arch4Sm80ELb0ELb0ELb0ELb0ELb1ELb0ELb1ELb0EEENS1_21CollectiveEpilogueFwdINS6_IJS8_SA_S9_EEENS6_IJNS7_ILi1EEESI_SI_EEESC_SE_Li128ELb0ELb1ELb0ELb0EEENS1_19SingleTileSchedulerILb0ELb0ELb1ELi128EEEEEEEEEvNT_6ParamsE:
	.zero		1576


//--------------------- .nv.constant0._ZN7cutlass13device_kernelIN5flash19enable_sm80_to_sm89INS1_16FlashAttnFwdSm80INS1_25CollectiveMainloopFwdSm80ILi4ELi1ELb0EN4cute5tupleIJNS5_1CILi128EEENS7_ILi112EEENS7_ILi64EEEEEELi64ENS_10bfloat16_tEfNS_4arch4Sm80ELb0ELb0ELb0ELb1ELb1ELb0ELb1ELb0EEENS1_21CollectiveEpilogueFwdINS6_IJS8_SA_S9_EEENS6_IJNS7_ILi1EEESI_SI_EEESC_SE_Li128ELb1ELb1ELb0ELb0EEENS1_19SingleTileSchedulerILb1ELb0ELb1ELi128EEEEEEEEEvNT_6ParamsE --------------------------
	.section	.nv.constant0._ZN7cutlass13device_kernelIN5flash19enable_sm80_to_sm89INS1_16FlashAttnFwdSm80INS1_25CollectiveMainloopFwdSm80ILi4ELi1ELb0EN4cute5tupleIJNS5_1CILi128EEENS7_ILi112EEENS7_ILi64EEEEEELi64ENS_10bfloat16_tEfNS_4arch4Sm80ELb0ELb0ELb0ELb1ELb1ELb0ELb1ELb0EEENS1_21CollectiveEpilogueFwdINS6_IJS8_SA_S9_EEENS6_IJNS7_ILi1EEESI_SI_EEESC_SE_Li128ELb1ELb1ELb0ELb0EEENS1_19SingleTileSchedulerILb1ELb0ELb1ELi128EEEEEEEEEvNT_6ParamsE,"a",@progbits
	.sectionflags	@""
	.align	4
.nv.constant0._ZN7cutlass13device_kernelIN5flash19enable_sm80_to_sm89INS1_16FlashAttnFwdSm80INS1_25CollectiveMainloopFwdSm80ILi4ELi1ELb0EN4cute5tupleIJNS5_1CILi128EEENS7_ILi112EEENS7_ILi64EEEEEELi64ENS_10bfloat16_tEfNS_4arch4Sm80ELb0ELb0ELb0ELb1ELb1ELb0ELb1ELb0EEENS1_21CollectiveEpilogueFwdINS6_IJS8_SA_S9_EEENS6_IJNS7_ILi1EEESI_SI_EEESC_SE_Li128ELb1ELb1ELb0ELb0EEENS1_19SingleTileSchedulerILb1ELb0ELb1ELi128EEEEEEEEEvNT_6ParamsE:
	.zero		1576


//--------------------- .nv.constant0._ZN7cutlass13device_kernelIN5flash19enable_sm80_to_sm89INS1_16FlashAttnFwdSm80INS1_25CollectiveMainloopFwdSm80ILi4ELi1ELb0EN4cute5tupleIJNS5_1CILi128EEENS7_ILi112EEENS7_ILi64EEEEEELi64ENS_10bfloat16_tEfNS_4arch4Sm80ELb0ELb0ELb0ELb1ELb1ELb1ELb1ELb0EEENS1_21CollectiveEpilogueFwdINS6_IJS8_SA_S9_EEENS6_IJNS7_ILi1EEESI_SI_EEESC_SE_Li128ELb1ELb1ELb0ELb0EEENS1_19SingleTileSchedulerILb1ELb0ELb1ELi128EEEEEEEEEvNT_6ParamsE --------------------------
	.section	.nv.constant0._ZN7cutlass13device_kernelIN5flash19enable_sm80_to_sm89INS1_16FlashAttnFwdSm80INS1_25CollectiveMainloopFwdSm80ILi4ELi1ELb0EN4cute5tupleIJNS5_1CILi128EEENS7_ILi112EEENS7_ILi64EEEEEELi64ENS_10bfloat16_tEfNS_4arch4Sm80ELb0ELb0ELb0ELb1ELb1ELb1ELb1ELb0EEENS1_21CollectiveEpilogueFwdINS6_IJS8_SA_S9_EEENS6_IJNS7_ILi1EEESI_SI_EEESC_SE_Li128ELb1ELb1ELb0ELb0EEENS1_19SingleTileSchedulerILb1ELb0ELb1ELi128EEEEEEEEEvNT_6ParamsE,"a",@progbits
	.sectionflags	@""
	.align	4
.nv.constant0._ZN7cutlass13device_kernelIN5flash19enable_sm80_to_sm89INS1_16FlashAttnFwdSm80INS1_25CollectiveMainloopFwdSm80ILi4ELi1ELb0EN4cute5tupleIJNS5_1CILi128EEENS7_ILi112EEENS7_ILi64EEEEEELi64ENS_10bfloat16_tEfNS_4arch4Sm80ELb0ELb0ELb0ELb1ELb1ELb1ELb1ELb0EEENS1_21CollectiveEpilogueFwdINS6_IJS8_SA_S9_EEENS6_IJNS7_ILi1EEESI_SI_EEESC_SE_Li128ELb1ELb1ELb0ELb0EEENS1_19SingleTileSchedulerILb1ELb0ELb1ELi128EEEEEEEEEvNT_6ParamsE:
	.zero		1576


//--------------------- .nv.constant0._ZN7cutlass13device_kernelIN5flash19enable_sm80_to_sm89INS1_16FlashAttnFwdSm80INS1_25CollectiveMainloopFwdSm80ILi4ELi1ELb0EN4cute5tupleIJNS5_1CILi128EEENS7_ILi96EEENS7_ILi64EEEEEELi64ENS_10bfloat16_tEfNS_4arch4Sm80ELb0ELb1ELb0ELb0ELb1ELb0ELb1ELb0EEENS1_21CollectiveEpilogueFwdINS6_IJS8_SA_S9_EEENS6_IJNS7_ILi1EEESI_SI_EEESC_SE_Li128ELb0ELb1ELb0ELb0EEENS1_19SingleTileSchedulerILb0ELb0ELb1ELi128EEEEEEEEEvNT_6ParamsE --------------------------
	.section	.nv.constant0._ZN7cutlass13device_kernelIN5flash19enable_sm80_to_sm89INS1_16FlashAttnFwdSm80INS1_25CollectiveMainloopFwdSm80ILi4ELi1ELb0EN4cute5tupleIJNS5_1CILi128EEENS7_ILi96EEENS7_ILi64EEEEEELi64ENS_10bfloat16_tEfNS_4arch4Sm80ELb0ELb1ELb0ELb0ELb1ELb0ELb1ELb0EEENS1_21CollectiveEpilogueFwdINS6_IJS8_SA_S9_EEENS6_IJNS7_ILi1EEESI_SI_EEESC_SE_Li128ELb0ELb1ELb0ELb0EEENS1_19SingleTileSchedulerILb0ELb0ELb1ELi128EEEEEEEEEvNT_6ParamsE,"a",@progbits
	.sectionflags	@""
	.align	4
.nv.constant0._ZN7cutlass13device_kernelIN5flash19enable_sm80_to_sm89INS1_16FlashAttnFwdSm80INS1_25CollectiveMainloopFwdSm80ILi4ELi1ELb0EN4cute5tupleIJNS5_1CILi128EEENS7_ILi96EEENS7_ILi64EEEEEELi64ENS_10bfloat16_tEfNS_4arch4Sm80ELb0ELb1ELb0ELb0ELb1ELb0ELb1ELb0EEENS1_21CollectiveEpilogueFwdINS6_IJS8_SA_S9_EEENS6_IJNS7_ILi1EEESI_SI_EEESC_SE_Li128ELb0ELb1ELb0ELb0EEENS1_19SingleTileSchedulerILb0ELb0ELb1ELi128EEEEEEEEEvNT_6ParamsE:
	.zero		1576


//--------------------- .nv.constant0._ZN7cutlass13device_kernelIN5flash19enable_sm80_to_sm89INS1_16FlashAttnFwdSm80INS1_25CollectiveMainloopFwdSm80ILi4ELi1ELb0EN4cute5tupleIJNS5_1CILi128EEENS7_ILi96EEENS7_ILi64EEEEEELi64ENS_10bfloat16_tEfNS_4arch4Sm80ELb0ELb1ELb0ELb1ELb1ELb0ELb1ELb0EEENS1_21CollectiveEpilogueFwdINS6_IJS8_SA_S9_EEENS6_IJNS7_ILi1EEESI_SI_EEESC_SE_Li128ELb1ELb1ELb0ELb0EEENS1_19SingleTileSchedulerILb1ELb0ELb1ELi128EEEEEEEEEvNT_6ParamsE --------------------------
	.section	.nv.constant0._ZN7cutlass13device_kernelIN5flash19enable_sm80_to_sm89INS1_16FlashAttnFwdSm80INS1_25CollectiveMainloopFwdSm80ILi4ELi1ELb0EN4cute5tupleIJNS5_1CILi128EEENS7_ILi96EEENS7_ILi64EEEEEELi64ENS_10bfloat16_tEfNS_4arch4Sm80ELb0ELb1ELb0ELb1ELb1ELb0ELb1ELb0EEENS1_21CollectiveEpilogueFwdINS6_IJS8_SA_S9_EEENS6_IJNS7_ILi1EEESI_SI_EEESC_SE_Li128ELb1ELb1ELb0ELb0EEENS1_19SingleTileSchedulerILb1ELb0ELb1ELi128EEEEEEEEEvNT_6ParamsE,"a",@progbits
	.sectionflags	@""
	.align	4
.nv.constant0._ZN7cutlass13device_kernelIN5flash19enable_sm80_to_sm89INS1_16FlashAttnFwdSm80INS1_25CollectiveMainloopFwdSm80ILi4ELi1ELb0EN4cute5tupleIJNS5_1CILi128EEENS7_ILi96EEENS7_ILi64EEEEEELi64ENS_10bfloat16_tEfNS_4arch4Sm80ELb0ELb1ELb0ELb1ELb1ELb0ELb1ELb0EEENS1_21CollectiveEpilogueFwdINS6_IJS8_SA_S9_EEENS6_IJNS7_ILi1EEESI_SI_EEESC_SE_Li128ELb1ELb1ELb0ELb0EEENS1_19SingleTileSchedulerILb1ELb0ELb1ELi128EEEEEEEEEvNT_6ParamsE:
	.zero		1576


//--------------------- .nv.constant0._ZN7cutlass13device_kernelIN5flash19enable_sm80_to_sm89INS1_16FlashAttnFwdSm80INS1_25CollectiveMainloopFwdSm80ILi4ELi1ELb0EN4cute5tupleIJNS5_1CILi128EEENS7_ILi96EEENS7_ILi64EEEEEELi64ENS_10bfloat16_tEfNS_4arch4Sm80ELb0ELb1ELb0ELb1ELb1ELb1ELb1ELb0EEENS1_21CollectiveEpilogueFwdINS6_IJS8_SA_S9_EEENS6_IJNS7_ILi1EEESI_SI_EEESC_SE_Li128ELb1ELb1ELb0ELb0EEENS1_19SingleTileSchedulerILb1ELb0ELb1ELi128EEEEEEEEEvNT_6ParamsE --------------------------
	.section	.nv.constant0._ZN7cutlass13device_kernelIN5flash19enable_sm80_to_sm89INS1_16FlashAttnFwdSm80INS1_25CollectiveMainloopFwdSm80ILi4ELi1ELb0EN4cute5tupleIJNS5_1CILi128EEENS7_ILi96EEENS7_ILi64EEEEEELi64ENS_10bfloat16_tEfNS_4arch4Sm80ELb0ELb1ELb0ELb1ELb1ELb1ELb1ELb0EEENS1_21CollectiveEpilogueFwdINS6_IJS8_SA_S9_EEENS6_IJNS7_ILi1EEESI_SI_EEESC_SE_Li128ELb1ELb1ELb0ELb0EEENS1_19SingleTileSchedulerILb1ELb0ELb1ELi128EEEEEEEEEvNT_6ParamsE,"a",@progbits
	.sectionflags	@""
	.align	4
.nv.constant0._ZN7cutlass13device_kernelIN5flash19enable_sm80_to_sm89INS1_16FlashAttnFwdSm80INS1_25CollectiveMainloopFwdSm80ILi4ELi1ELb0EN4cute5tupleIJNS5_1CILi128EEENS7_ILi96EEENS7_ILi64EEEEEELi64ENS_10bfloat16_tEfNS_4arch4Sm80ELb0ELb1ELb0ELb1ELb1ELb1ELb1ELb0EEENS1_21CollectiveEpilogueFwdINS6_IJS8_SA_S9_EEENS6_IJNS7_ILi1EEESI_SI_EEESC_SE_Li128ELb1ELb1ELb0ELb0EEENS1_19SingleTileSchedulerILb1ELb0ELb1ELi128EEEEEEEEEvNT_6ParamsE:
	.zero		1576


//--------------------- .nv.constant0._ZN7cutlass13device_kernelIN5flash19enable_sm80_to_sm89INS1_16FlashAttnFwdSm80INS1_25CollectiveMainloopFwdSm80ILi4ELi1ELb0EN4cute5tupleIJNS5_1CILi128EEENS7_ILi112EEENS7_ILi64EEEEEELi64ENS_10bfloat16_tEfNS_4arch4Sm80ELb1ELb0ELb0ELb0ELb1ELb0ELb1ELb0EEENS1_21CollectiveEpilogueFwdINS6_IJS8_SA_S9_EEENS6_IJNS7_ILi1EEESI_SI_EEESC_SE_Li128ELb0ELb1ELb0ELb0EEENS1_30DynamicPersistentTileSchedulerILi128ELi128ELb0ELb1ELb0EEEEEEEEEvNT_6ParamsE --------------------------
	.section	.nv.constant0._ZN7cutlass13device_kernelIN5flash19enable_sm80_to_sm89INS1_16FlashAttnFwdSm80INS1_25CollectiveMainloopFwdSm80ILi4ELi1ELb0EN4cute5tupleIJNS5_1CILi128EEENS7_ILi112EEENS7_ILi64EEEEEELi64ENS_10bfloat16_tEfNS_4arch4Sm80ELb1ELb0ELb0ELb0ELb1ELb0ELb1ELb0EEENS1_21CollectiveEpilogueFwdINS6_IJS8_SA_S9_EEENS6_IJNS7_ILi1EEESI_SI_EEESC_SE_Li128ELb0ELb1ELb0ELb0EEENS1_30DynamicPersistentTileSchedulerILi128ELi128ELb0ELb1ELb0EEEEEEEEEvNT_6ParamsE,"a",@progbits
	.sectionflags	@""
	.align	4
.nv.constant0._ZN7cutlass13device_kernelIN5flash19enable_sm80_to_sm89INS1_16FlashAttnFwdSm80INS1_25CollectiveMainloopFwdSm80ILi4ELi1ELb0EN4cute5tupleIJNS5_1CILi128EEENS7_ILi112EEENS7_ILi64EEEEEELi64ENS_10bfloat16_tEfNS_4arch4Sm80ELb1ELb0ELb0ELb0ELb1ELb0ELb1ELb0EEENS1_21CollectiveEpilogueFwdINS6_IJS8_SA_S9_EEENS6_IJNS7_ILi1EEESI_SI_EEESC_SE_Li128ELb0ELb1ELb0ELb0EEENS1_30DynamicPersistentTileSchedulerILi128ELi128ELb0ELb1ELb0EEEEEEEEEvNT_6ParamsE:
	.zero		1592


//--------------------- .nv.constant0._ZN7cutlass13device_kernelIN5flash19enable_sm80_to_sm89INS1_16FlashAttnFwdSm80INS1_25CollectiveMainloopFwdSm80ILi4ELi1ELb0EN4cute5tupleIJNS5_1CILi128EEENS7_ILi112EEENS7_ILi64EEEEEELi64ENS_10bfloat16_tEfNS_4arch4Sm80ELb1ELb0ELb0ELb1ELb1ELb0ELb1ELb0EEENS1_21CollectiveEpilogueFwdINS6_IJS8_SA_S9_EEENS6_IJNS7_ILi1EEESI_SI_EEESC_SE_Li128ELb1ELb1ELb0ELb0EEENS1_19SingleTileSchedulerILb1ELb0ELb1ELi128EEEEEEEEEvNT_6ParamsE --------------------------
	.section	.nv.constant0._ZN7cutlass13device_kernelIN5flash19enable_sm80_to_sm89INS1_16FlashAttnFwdSm80INS1_25CollectiveMainloopFwdSm80ILi4ELi1ELb0EN4cute5tupleIJNS5_1CILi128EEENS7_ILi112EEENS7_ILi64EEEEEELi64ENS_10bfloat16_tEfNS_4arch4Sm80ELb1ELb0ELb0ELb1ELb1ELb0ELb1ELb0EEENS1_21CollectiveEpilogueFwdINS6_IJS8_SA_S9_EEENS6_IJNS7_ILi1EEESI_SI_EEESC_SE_Li128ELb1ELb1ELb0ELb0EEENS1_19SingleTileSchedulerILb1ELb0ELb1ELi128EEEEEEEEEvNT_6ParamsE,"a",@progbits
	.sectionflags	@""
	.align	4
.nv.constant0._ZN7cutlass13device_kernelIN5flash19enable_sm80_to_sm89INS1_16FlashAttnFwdSm80INS1_25CollectiveMainloopFwdSm80ILi4ELi1ELb0EN4cute5tupleIJNS5_1CILi128EEENS7_ILi112EEENS7_ILi64EEEEEELi64ENS_10bfloat16_tEfNS_4arch4Sm80ELb1ELb0ELb0ELb1ELb1ELb0ELb1ELb0EEENS1_21CollectiveEpilogueFwdINS6_IJS8_SA_S9_EEENS6_IJNS7_ILi1EEESI_SI_EEESC_SE_Li128ELb1ELb1ELb0ELb0EEENS1_19SingleTileSchedulerILb1ELb0ELb1ELi128EEEEEEEEEvNT_6ParamsE:
	.zero		1576


//--------------------- .nv.constant0._ZN7cutlass13device_kernelIN5flash19enable_sm80_to_sm89INS1_16FlashAttnFwdSm80INS1_25CollectiveMainloopFwdSm80ILi4ELi1ELb0EN4cute5tupleIJNS5_1CILi128EEENS7_ILi112EEENS7_ILi64EEEEEELi64ENS_10bfloat16_tEfNS_4arch4Sm80ELb1ELb0ELb0ELb1ELb1ELb1ELb1ELb0EEENS1_21CollectiveEpilogueFwdINS6_IJS8_SA_S9_EEENS6_IJNS7_ILi1EEESI_SI_EEESC_SE_Li128ELb1ELb1ELb0ELb0EEENS1_19SingleTileSchedulerILb1ELb0ELb1ELi128EEEEEEEEEvNT_6ParamsE --------------------------
	.section	.nv.constant0._ZN7cutlass13device_kernelIN5flash19enable_sm80_to_sm89INS1_16FlashAttnFwdSm80INS1_25CollectiveMainloopFwdSm80ILi4ELi1ELb0EN4cute5tupleIJNS5_1CILi128EEENS7_ILi112EEENS7_ILi64EEEEEELi64ENS_10bfloat16_tEfNS_4arch4Sm80ELb1ELb0ELb0ELb1ELb1ELb1ELb1ELb0EEENS1_21CollectiveEpilogueFwdINS6_IJS8_SA_S9_EEENS6_IJNS7_ILi1EEESI_SI_EEESC_SE_Li128ELb1ELb1ELb0ELb0EEENS1_19SingleTileSchedulerILb1ELb0ELb1ELi128EEEEEEEEEvNT_6ParamsE,"a",@progbits
	.sectionflags	@""
	.align	4
.nv.constant0._ZN7cutlass13device_kernelIN5flash19enable_sm80_to_sm89INS1_16FlashAttnFwdSm80INS1_25CollectiveMainloopFwdSm80ILi4ELi1ELb0EN4cute5tupleIJNS5_1CILi128EEENS7_ILi112EEENS7_ILi64EEEEEELi64ENS_10bfloat16_tEfNS_4arch4Sm80ELb1ELb0ELb0ELb1ELb1ELb1ELb1ELb0EEENS1_21CollectiveEpilogueFwdINS6_IJS8_SA_S9_EEENS6_IJNS7_ILi1EEESI_SI_EEESC_SE_Li128ELb1ELb1ELb0ELb0EEENS1_19SingleTileSchedulerILb1ELb0ELb1ELi128EEEEEEEEEvNT_6ParamsE:
	.zero		1576


//--------------------- SYMBOLS --------------------------

	.type		.nv.reservedSmem.offset0,@object
	.size		.nv.reservedSmem.offset0,0x4
